// auto-generated by cutlass_sweep.gemm — config: {"arch": "sm_90", "cluster_m": 1, "cluster_n": 2, "dtype": "e4m3", "stages": 0, "tile_k": 64, "tile_m": 256, "tile_n": 256}
#include "cutlass/cutlass.h"
#include "cutlass/gemm/collective/collective_builder.hpp"
#include "cutlass/gemm/device/gemm_universal_adapter.h"
#include "cutlass/gemm/kernel/gemm_universal.hpp"
#include "cutlass/epilogue/collective/collective_builder.hpp"

using ElemA = cutlass::float_e4m3_t;
using ElemB = cutlass::float_e4m3_t;
using ElemCD = cutlass::float_e4m3_t;
using Acc  = float;
using TileShape    = cute::Shape<cute::_256, cute::_256, cute::_64>;
using ClusterShape = cute::Shape<cute::_1, cute::_2, cute::_1>;

using CollectiveEpilogue = typename cutlass::epilogue::collective::CollectiveBuilder<
    cutlass::arch::Sm90, cutlass::arch::OpClassTensorOp,
    TileShape, ClusterShape,
    cutlass::epilogue::collective::EpilogueTileAuto,
    Acc, Acc,
    ElemCD, cutlass::layout::RowMajor, 128 / cutlass::sizeof_bits<ElemCD>::value,
    ElemCD, cutlass::layout::RowMajor, 128 / cutlass::sizeof_bits<ElemCD>::value,
    cutlass::epilogue::collective::EpilogueScheduleAuto
  >::CollectiveOp;

using CollectiveMainloop = typename cutlass::gemm::collective::CollectiveBuilder<
    cutlass::arch::Sm90, cutlass::arch::OpClassTensorOp,
    ElemA, cutlass::layout::RowMajor, 128 / cutlass::sizeof_bits<ElemA>::value,
    ElemB, cutlass::layout::ColumnMajor, 128 / cutlass::sizeof_bits<ElemB>::value,
    Acc,
    TileShape, ClusterShape,
    cutlass::gemm::collective::StageCountAutoCarveout<static_cast<int>(sizeof(typename CollectiveEpilogue::SharedStorage))>,
    cutlass::gemm::collective::KernelScheduleAuto
  >::CollectiveOp;

using GemmKernel = cutlass::gemm::kernel::GemmUniversal<
    cute::Shape<int,int,int,int>,
    CollectiveMainloop,
    CollectiveEpilogue
>;
using Gemm = cutlass::gemm::device::GemmUniversalAdapter<GemmKernel>;

// Force the device kernel symbol into the cubin without needing a host main.
auto* _anchor = &cutlass::device_kernel<GemmKernel>;


// ===== COMPILED SASS (sm_90a) =====

	.target	sm_90a

	.elftype	@"ET_EXEC"


//--------------------- .note.nv.tkinfo           --------------------------
	.section	.note.nv.tkinfo,"",@"SHT_NOTE"
	.sectionflags	@"SHF_NOTE_NV_TKINFO"
	.tkinfo
        /*0018*/ 	.word	0x00000002
        /*0030*/ 	.string	""
        /*0030*/ 	.string	"ptxas"
        /*0030*/ 	.string	"Cuda compilation tools, release 13.0, V13.0.88"
        /*0030*/ 	.string	"Build cuda_13.0.r13.0/compiler.36424714_0"
        /*0030*/ 	.string	"-arch sm_90a -m 64 "



//--------------------- .note.nv.cuinfo           --------------------------
	.section	.note.nv.cuinfo,"",@"SHT_NOTE"
	.sectionflags	@"SHF_NOTE_NV_CUINFO"
        /*0018*/ 	.short	0x0002
        /*001a*/ 	.short	0x005a
        /*001c*/ 	.short	0x0082
	.zero		2


//--------------------- .nv.info                  --------------------------
	.section	.nv.info,"",@"SHT_CUDA_INFO"
	.align	4


	//----- nvinfo : EIATTR_REGCOUNT
	.align		4
        /*0000*/ 	.byte	0x04, 0x2f
        /*0002*/ 	.short	(.L_12 - .L_11)
	.align		4
.L_11:
        /*0004*/ 	.word	index@(_ZN7cutlass13device_kernelINS_4gemm6kernel13GemmUniversalIN4cute5tupleIJiiiiEEENS1_10collective13CollectiveMmaINS1_37MainloopSm90TmaGmmaWarpSpecializedFP8ILi7ENS5_IJNS4_1CILi1EEENSA_ILi2EEESB_EEENS1_35KernelTmaWarpSpecializedCooperativeEEENS5_IJNSA_ILi256EEESG_NSA_ILi64EEEEEENS_12float_e4m3_tENS5_IJlSB_lEEESJ_SK_NS4_8TiledMMAINS4_8MMA_AtomIJNS4_4SM904GMMA31MMA_64x256x32_F32E4M3E4M3_SS_TNILNSO_7ScaleInE1ELSQ_1EEEEEENS4_6LayoutINS5_IJSC_SB_SB_EEENS5_IJSB_NSA_ILi0EEESV_EEEEENS5_IJNS4_10UnderscoreESY_SY_EEEEENS4_23SM90_TMA_LOAD_MULTICASTENS4_14ComposedLayoutINS4_7SwizzleILi2ELi4ELi3EEENS4_18smem_ptr_flag_bitsILi8EEENST_INS5_IJNSA_ILi8EEESH_EEENS5_IJSH_SB_EEEEEEEvNS4_8identityENS4_13SM90_TMA_LOADES1B_vS1C_EENS_8epilogue10collective6detail29Sm90TmaWarpSpecializedAdapterINS1G_15DefaultEpilogueISJ_SK_SK_NS1F_6thread17LinearCombinationISJ_Li1EffLNS1K_9ScaleType4KindE0ELNS_15FloatRoundStyleE2ESJ_EENS1_15EpilogueDefaultEEEEEvvEEEEvNT_6ParamsE)
        /*0008*/ 	.word	0x000000a8


	//----- nvinfo : EIATTR_FRAME_SIZE
	.align		4
.L_12:
        /*000c*/ 	.byte	0x04, 0x11
        /*000e*/ 	.short	(.L_14 - .L_13)
	.align		4
.L_13:
        /*0010*/ 	.word	index@(_ZN7cutlass13device_kernelINS_4gemm6kernel13GemmUniversalIN4cute5tupleIJiiiiEEENS1_10collective13CollectiveMmaINS1_37MainloopSm90TmaGmmaWarpSpecializedFP8ILi7ENS5_IJNS4_1CILi1EEENSA_ILi2EEESB_EEENS1_35KernelTmaWarpSpecializedCooperativeEEENS5_IJNSA_ILi256EEESG_NSA_ILi64EEEEEENS_12float_e4m3_tENS5_IJlSB_lEEESJ_SK_NS4_8TiledMMAINS4_8MMA_AtomIJNS4_4SM904GMMA31MMA_64x256x32_F32E4M3E4M3_SS_TNILNSO_7ScaleInE1ELSQ_1EEEEEENS4_6LayoutINS5_IJSC_SB_SB_EEENS5_IJSB_NSA_ILi0EEESV_EEEEENS5_IJNS4_10UnderscoreESY_SY_EEEEENS4_23SM90_TMA_LOAD_MULTICASTENS4_14ComposedLayoutINS4_7SwizzleILi2ELi4ELi3EEENS4_18smem_ptr_flag_bitsILi8EEENST_INS5_IJNSA_ILi8EEESH_EEENS5_IJSH_SB_EEEEEEEvNS4_8identityENS4_13SM90_TMA_LOADES1B_vS1C_EENS_8epilogue10collective6detail29Sm90TmaWarpSpecializedAdapterINS1G_15DefaultEpilogueISJ_SK_SK_NS1F_6thread17LinearCombinationISJ_Li1EffLNS1K_9ScaleType4KindE0ELNS_15FloatRoundStyleE2ESJ_EENS1_15EpilogueDefaultEEEEEvvEEEEvNT_6ParamsE)
        /*0014*/ 	.word	0x00000870


	//----- nvinfo : EIATTR_MIN_STACK_SIZE
	.align		4
.L_14:
        /*0018*/ 	.byte	0x04, 0x12
        /*001a*/ 	.short	(.L_16 - .L_15)
	.align		4
.L_15:
        /*001c*/ 	.word	index@(_ZN7cutlass13device_kernelINS_4gemm6kernel13GemmUniversalIN4cute5tupleIJiiiiEEENS1_10collective13CollectiveMmaINS1_37MainloopSm90TmaGmmaWarpSpecializedFP8ILi7ENS5_IJNS4_1CILi1EEENSA_ILi2EEESB_EEENS1_35KernelTmaWarpSpecializedCooperativeEEENS5_IJNSA_ILi256EEESG_NSA_ILi64EEEEEENS_12float_e4m3_tENS5_IJlSB_lEEESJ_SK_NS4_8TiledMMAINS4_8MMA_AtomIJNS4_4SM904GMMA31MMA_64x256x32_F32E4M3E4M3_SS_TNILNSO_7ScaleInE1ELSQ_1EEEEEENS4_6LayoutINS5_IJSC_SB_SB_EEENS5_IJSB_NSA_ILi0EEESV_EEEEENS5_IJNS4_10UnderscoreESY_SY_EEEEENS4_23SM90_TMA_LOAD_MULTICASTENS4_14ComposedLayoutINS4_7SwizzleILi2ELi4ELi3EEENS4_18smem_ptr_flag_bitsILi8EEENST_INS5_IJNSA_ILi8EEESH_EEENS5_IJSH_SB_EEEEEEEvNS4_8identityENS4_13SM90_TMA_LOADES1B_vS1C_EENS_8epilogue10collective6detail29Sm90TmaWarpSpecializedAdapterINS1G_15DefaultEpilogueISJ_SK_SK_NS1F_6thread17LinearCombinationISJ_Li1EffLNS1K_9ScaleType4KindE0ELNS_15FloatRoundStyleE2ESJ_EENS1_15EpilogueDefaultEEEEEvvEEEEvNT_6ParamsE)
        /*0020*/ 	.word	0x00000870
.L_16:


//--------------------- .nv.compat                --------------------------
	.section	.nv.compat,"",@"SHT_CUDA_COMPAT_INFO"
	.align	4
        /*0000*/ 	.byte	0x02, 0x09, 0x01, 0x00, 0x02, 0x02, 0x04, 0x00, 0x02, 0x05, 0x05, 0x00, 0x03, 0x07, 0x01, 0x01
        /*0010*/ 	.byte	0x02, 0x03, 0x01, 0x00, 0x02, 0x06, 0x01, 0x00, 0x04, 0x0b, 0x08, 0x00, 0x00, 0x00, 0x00, 0x00
        /*0020*/ 	.byte	0x00, 0x00, 0x00, 0x00


//--------------------- .nv.info._ZN7cutlass13device_kernelINS_4gemm6kernel13GemmUniversalIN4cute5tupleIJiiiiEEENS1_10collective13CollectiveMmaINS1_37MainloopSm90TmaGmmaWarpSpecializedFP8ILi7ENS5_IJNS4_1CILi1EEENSA_ILi2EEESB_EEENS1_35KernelTmaWarpSpecializedCooperativeEEENS5_IJNSA_ILi256EEESG_NSA_ILi64EEEEEENS_12float_e4m3_tENS5_IJlSB_lEEESJ_SK_NS4_8TiledMMAINS4_8MMA_AtomIJNS4_4SM904GMMA31MMA_64x256x32_F32E4M3E4M3_SS_TNILNSO_7ScaleInE1ELSQ_1EEEEEENS4_6LayoutINS5_IJSC_SB_SB_EEENS5_IJSB_NSA_ILi0EEESV_EEEEENS5_IJNS4_10UnderscoreESY_SY_EEEEENS4_23SM90_TMA_LOAD_MULTICASTENS4_14ComposedLayoutINS4_7SwizzleILi2ELi4ELi3EEENS4_18smem_ptr_flag_bitsILi8EEENST_INS5_IJNSA_ILi8EEESH_EEENS5_IJSH_SB_EEEEEEEvNS4_8identityENS4_13SM90_TMA_LOADES1B_vS1C_EENS_8epilogue10collective6detail29Sm90TmaWarpSpecializedAdapterINS1G_15DefaultEpilogueISJ_SK_SK_NS1F_6thread17LinearCombinationISJ_Li1EffLNS1K_9ScaleType4KindE0ELNS_15FloatRoundStyleE2ESJ_EENS1_15EpilogueDefaultEEEEEvvEEEEvNT_6ParamsE --------------------------
	.section	.nv.info._ZN7cutlass13device_kernelINS_4gemm6kernel13GemmUniversalIN4cute5tupleIJiiiiEEENS1_10collective13CollectiveMmaINS1_37MainloopSm90TmaGmmaWarpSpecializedFP8ILi7ENS5_IJNS4_1CILi1EEENSA_ILi2EEESB_EEENS1_35KernelTmaWarpSpecializedCooperativeEEENS5_IJNSA_ILi256EEESG_NSA_ILi64EEEEEENS_12float_e4m3_tENS5_IJlSB_lEEESJ_SK_NS4_8TiledMMAINS4_8MMA_AtomIJNS4_4SM904GMMA31MMA_64x256x32_F32E4M3E4M3_SS_TNILNSO_7ScaleInE1ELSQ_1EEEEEENS4_6LayoutINS5_IJSC_SB_SB_EEENS5_IJSB_NSA_ILi0EEESV_EEEEENS5_IJNS4_10UnderscoreESY_SY_EEEEENS4_23SM90_TMA_LOAD_MULTICASTENS4_14ComposedLayoutINS4_7SwizzleILi2ELi4ELi3EEENS4_18smem_ptr_flag_bitsILi8EEENST_INS5_IJNSA_ILi8EEESH_EEENS5_IJSH_SB_EEEEEEEvNS4_8identityENS4_13SM90_TMA_LOADES1B_vS1C_EENS_8epilogue10collective6detail29Sm90TmaWarpSpecializedAdapterINS1G_15DefaultEpilogueISJ_SK_SK_NS1F_6thread17LinearCombinationISJ_Li1EffLNS1K_9ScaleType4KindE0ELNS_15FloatRoundStyleE2ESJ_EENS1_15EpilogueDefaultEEEEEvvEEEEvNT_6ParamsE,"",@"SHT_CUDA_INFO"
	.sectionflags	@""
	.align	4


	//----- nvinfo : EIATTR_CUDA_API_VERSION
	.align		4
        /*0000*/ 	.byte	0x04, 0x37
        /*0002*/ 	.short	(.L_18 - .L_17)
.L_17:
        /*0004*/ 	.word	0x00000082


	//----- nvinfo : EIATTR_KPARAM_INFO
	.align		4
.L_18:
        /*0008*/ 	.byte	0x04, 0x17
        /*000a*/ 	.short	(.L_20 - .L_19)
.L_19:
        /*000c*/ 	.word	0x00000000
        /*0010*/ 	.short	0x0000
        /*0012*/ 	.short	0x0070
        /*0014*/ 	.byte	0x00, 0xf0, 0x01, 0x10


	//----- nvinfo : EIATTR_SPARSE_MMA_MASK
	.align		4
.L_20:
        /*0018*/ 	.byte	0x03, 0x50
        /*001a*/ 	.short	0x0000


	//----- nvinfo : EIATTR_MAXREG_COUNT
	.align		4
        /*001c*/ 	.byte	0x03, 0x1b
        /*001e*/ 	.short	0x00a8


	//----- nvinfo : EIATTR_NUM_BARRIERS
	.align		4
        /*0020*/ 	.byte	0x02, 0x4c
        /*0022*/ 	.byte	0x01
	.zero		1


	//----- nvinfo : EIATTR_ANNOTATIONS
	.align		4
        /*0024*/ 	.byte	0x04, 0x55
        /*0026*/ 	.short	(.L_22 - .L_21)


	//   ....[0]....
.L_21:
        /*0028*/ 	.word	0x00000001
        /*002c*/ 	.byte	0xd0, 0x06, 0x00, 0x00, 0x01, 0x00, 0x00, 0x00, 0x00, 0x09, 0x00, 0x00, 0x01, 0x00, 0x00, 0x00
        /* <DEDUP_REMOVED lines=1581> */
        /*630c*/ 	.byte	0xb0, 0x55, 0x02, 0x00, 0x01, 0x00, 0x00, 0x00, 0x00, 0x56, 0x02, 0x00


	//----- nvinfo : EIATTR_MERCURY_ISA_VERSION
	.align		4
.L_22:
        /*6318*/ 	.byte	0x03, 0x5f
        /*631a*/ 	.short	0x0101


	//----- nvinfo : EIATTR_INT_WARP_WIDE_INSTR_OFFSETS
	.align		4
        /*631c*/ 	.byte	0x04, 0x31
        /*631e*/ 	.short	(.L_24 - .L_23)


	//   ....[0]....
.L_23:
        /*6320*/ 	.word	0x00000590


	//   ....[1]....
        /*6324*/ 	.word	0x000005b0


	//   ....[2]....
        /*6328*/ 	.word	0x00000700


	//----- nvinfo : EIATTR_COOP_GROUP_MASK_REGIDS
	.align		4
.L_24:
        /*632c*/ 	.byte	0x04, 0x29
        /*632e*/ 	.short	(.L_26 - .L_25)


	//   ....[0]....
.L_25:
        /*6330*/ 	.word	0xffffffff


	//   ....[1]....
        /*6334*/ 	.word	0xffffffff


	//   ....[2]....
        /*6338*/ 	.word	0xffffffff


	//   ....[3]....
        /*633c*/ 	.word	0xffffffff


	//   ....[4]....
        /*6340*/ 	.word	0xffffffff


	//   ....[5]....
        /*6344*/ 	.word	0xffffffff


	//----- nvinfo : EIATTR_COOP_GROUP_INSTR_OFFSETS
	.align		4
.L_26:
        /*6348*/ 	.byte	0x04, 0x28
        /*634a*/ 	.short	(.L_28 - .L_27)


	//   ....[0]....
.L_27:
        /*634c*/ 	.word	0x00000070


	//   ....[1]....
        /*6350*/ 	.word	0x00000080


	//   ....[2]....
        /*6354*/ 	.word	0x000001a0


	//   ....[3]....
        /*6358*/ 	.word	0x00000420


	//   ....[4]....
        /*635c*/ 	.word	0x00000810


	//   ....[5]....
        /*6360*/ 	.word	0x00002960


	//----- nvinfo : EIATTR_REG_RECONFIG
	.align		4
.L_28:
        /*6364*/ 	.byte	0x01, 0x54
	.zero		2


	//----- nvinfo : EIATTR_MBARRIER_INSTR_OFFSETS
	.align		4
        /*6368*/ 	.byte	0x04, 0x39
        /*636a*/ 	.short	(.L_30 - .L_29)


	//   ....[0]....
.L_29:
        /*636c*/ 	.word	0x00000320
        /*6370*/ 	.word	0x000000ff
        /*6374*/ 	.word	0x00000000
        /*6378*/ 	.short	0x0100
        /*637a*/ 	.byte	0x09
	.zero		1


	//   ....[1]....
        /*637c*/ 	.word	0x00000330
        /*6380*/ 	.word	0x000000ff
        /*6384*/ 	.word	0x00000038
        /*6388*/ 	.short	0x0100
        /*638a*/ 	.byte	0x09
	.zero		1


	//   ....[2]....
        /*638c*/ 	.word	0x00000340
        /*6390*/ 	.word	0x000000ff
        /*6394*/ 	.word	0x00000008
        /*6398*/ 	.short	0x0100
        /*639a*/ 	.byte	0x09
	.zero		1


	//   ....[3]....
        /*639c*/ 	.word	0x00000350
        /*63a0*/ 	.word	0x000000ff
        /*63a4*/ 	.word	0x00000040
        /*63a8*/ 	.short	0x0100
        /*63aa*/ 	.byte	0x09
	.zero		1


	//   ....[4]....
        /*63ac*/ 	.word	0x00000360
        /*63b0*/ 	.word	0x000000ff
        /*63b4*/ 	.word	0x00000010
        /*63b8*/ 	.short	0x0100
        /*63ba*/ 	.byte	0x09
	.zero		1


	//   ....[5]....
        /*63bc*/ 	.word	0x00000370
        /*63c0*/ 	.word	0x000000ff
        /*63c4*/ 	.word	0x00000048
        /*63c8*/ 	.short	0x0100
        /*63ca*/ 	.byte	0x09
	.zero		1


	//   ....[6]....
        /*63cc*/ 	.word	0x00000380
        /*63d0*/ 	.word	0x000000ff
        /*63d4*/ 	.word	0x00000018
        /*63d8*/ 	.short	0x0100
        /*63da*/ 	.byte	0x09
	.zero		1


	//   ....[7]....
        /*63dc*/ 	.word	0x00000390
        /*63e0*/ 	.word	0x000000ff
        /*63e4*/ 	.word	0x00000050
        /*63e8*/ 	.short	0x0100
        /*63ea*/ 	.byte	0x09
	.zero		1


	//   ....[8]....
        /*63ec*/ 	.word	0x000003a0
        /*63f0*/ 	.word	0x000000ff
        /*63f4*/ 	.word	0x00000020
        /*63f8*/ 	.short	0x0100
        /*63fa*/ 	.byte	0x09
	.zero		1


	//   ....[9]....
        /*63fc*/ 	.word	0x000003b0
        /*6400*/ 	.word	0x000000ff
        /*6404*/ 	.word	0x00000058
        /*6408*/ 	.short	0x0100
        /*640a*/ 	.byte	0x09
	.zero		1


	//   ....[10]....
        /*640c*/ 	.word	0x000003c0
        /*6410*/ 	.word	0x000000ff
        /*6414*/ 	.word	0x00000028
        /*6418*/ 	.short	0x0100
        /*641a*/ 	.byte	0x09
	.zero		1


	//   ....[11]....
        /*641c*/ 	.word	0x000003d0
        /*6420*/ 	.word	0x000000ff
        /*6424*/ 	.word	0x00000060
        /*6428*/ 	.short	0x0100
        /*642a*/ 	.byte	0x09
	.zero		1


	//   ....[12]....
        /*642c*/ 	.word	0x000003e0
        /*6430*/ 	.word	0x000000ff
        /*6434*/ 	.word	0x00000030
        /*6438*/ 	.short	0x0100
        /*643a*/ 	.byte	0x09
	.zero		1


	//   ....[13]....
        /*643c*/ 	.word	0x000003f0
        /*6440*/ 	.word	0x000000ff
        /*6444*/ 	.word	0x00000068
        /*6448*/ 	.short	0x0100
        /*644a*/ 	.byte	0x09
	.zero		1


	//   ....[14]....
        /*644c*/ 	.word	0x00000790
        /*6450*/ 	.word	0x000000ff
        /*6454*/ 	.word	0x00000080
        /*6458*/ 	.short	0x0100
        /*645a*/ 	.byte	0x06
	.zero		1


	//   ....[15]....
        /*645c*/ 	.word	0x000007c0
        /*6460*/ 	.word	0x000000ff
        /*6464*/ 	.word	0x00000088
        /*6468*/ 	.short	0x0100
        /*646a*/ 	.byte	0x06
	.zero		1


	//   ....[16]....
        /*646c*/ 	.word	0x00002d60
        /*6470*/ 	.word	0x000000ff
        /*6474*/ 	.word	0x00000000
        /*6478*/ 	.short	0x010a
        /*647a*/ 	.byte	0x06
	.zero		1


	//   ....[17]....
        /*647c*/ 	.word	0x00002da0
        /*6480*/ 	.word	0x000000ff
        /*6484*/ 	.word	0x00000000
        /*6488*/ 	.short	0x010a
        /*648a*/ 	.byte	0x06
	.zero		1


	//   ....[18]....
        /*648c*/ 	.word	0x00007110
        /*6490*/ 	.word	0x000000ff
        /*6494*/ 	.word	0x00000000
        /*6498*/ 	.short	0x010a
        /*649a*/ 	.byte	0x10
	.zero		1


	//   ....[19]....
        /*649c*/ 	.word	0x00007150
        /*64a0*/ 	.word	0x000000ff
        /*64a4*/ 	.word	0x00000000
        /*64a8*/ 	.short	0x010a
        /*64aa*/ 	.byte	0x10
	.zero		1


	//   ....[20]....
        /*64ac*/ 	.word	0x0000d0d0
        /*64b0*/ 	.word	0x00000002
        /*64b4*/ 	.word	0x00000000
        /*64b8*/ 	.short	0x0101
        /*64ba*/ 	.byte	0x3f
	.zero		1


	//   ....[21]....
        /*64bc*/ 	.word	0x00010bb0
        /*64c0*/ 	.word	0x00000000
        /*64c4*/ 	.word	0x00000000
        /*64c8*/ 	.short	0x0101
        /*64ca*/ 	.byte	0x3f
	.zero		1


	//   ....[22]....
        /*64cc*/ 	.word	0x00024640
        /*64d0*/ 	.word	0x00000012
        /*64d4*/ 	.word	0x00000038
        /*64d8*/ 	.short	0x010a
        /*64da*/ 	.byte	0x3f
	.zero		1


	//   ....[23]....
        /*64dc*/ 	.word	0x00024a60
        /*64e0*/ 	.word	0x00000004
        /*64e4*/ 	.word	0x00000088
        /*64e8*/ 	.short	0x0101
        /*64ea*/ 	.byte	0x3f
	.zero		1


	//   ....[24]....
        /*64ec*/ 	.word	0x00025190
        /*64f0*/ 	.word	0x00000005
        /*64f4*/ 	.word	0x00000000
        /*64f8*/ 	.short	0x010a
        /*64fa*/ 	.byte	0x3f
	.zero		1


	//   ....[25]....
        /*64fc*/ 	.word	0x00025220
        /*6500*/ 	.word	0x00000007
        /*6504*/ 	.word	0x00000000
        /*6508*/ 	.short	0x010a
        /*650a*/ 	.byte	0x3f
	.zero		1


	//   ....[26]....
        /*650c*/ 	.word	0x000252b0
        /*6510*/ 	.word	0x00000007
        /*6514*/ 	.word	0x00000000
        /*6518*/ 	.short	0x010a
        /*651a*/ 	.byte	0x3f
	.zero		1


	//   ....[27]....
        /*651c*/ 	.word	0x00025340
        /*6520*/ 	.word	0x00000007
        /*6524*/ 	.word	0x00000000
        /*6528*/ 	.short	0x010a
        /*652a*/ 	.byte	0x3f
	.zero		1


	//   ....[28]....
        /*652c*/ 	.word	0x000253d0
        /*6530*/ 	.word	0x00000007
        /*6534*/ 	.word	0x00000000
        /*6538*/ 	.short	0x010a
        /*653a*/ 	.byte	0x3f
	.zero		1


	//   ....[29]....
        /*653c*/ 	.word	0x00025460
        /*6540*/ 	.word	0x00000007
        /*6544*/ 	.word	0x00000000
        /*6548*/ 	.short	0x010a
        /*654a*/ 	.byte	0x3f
	.zero		1


	//   ....[30]....
        /*654c*/ 	.word	0x000254f0
        /*6550*/ 	.word	0x00000003
        /*6554*/ 	.word	0x00000000
        /*6558*/ 	.short	0x010a
        /*655a*/ 	.byte	0x3f
	.zero		1


	//   ....[31]....
        /*655c*/ 	.word	0x00025560
        /*6560*/ 	.word	0x00000003
        /*6564*/ 	.word	0x00000000
        /*6568*/ 	.short	0x010a
        /*656a*/ 	.byte	0x3f
	.zero		1


	//   ....[32]....
        /*656c*/ 	.word	0x000255d0
        /*6570*/ 	.word	0x00000000
        /*6574*/ 	.word	0x00000000
        /*6578*/ 	.short	0x010a
        /*657a*/ 	.byte	0x3f
	.zero		1


	//   ....[33]....
        /*657c*/ 	.word	0x000256b0
        /*6580*/ 	.word	0x00000012
        /*6584*/ 	.word	0x00000038
        /*6588*/ 	.short	0x010a
        /*658a*/ 	.byte	0x3f
	.zero		1


	//   ....[34]....
        /*658c*/ 	.word	0x00025780
        /*6590*/ 	.word	0x00000005
        /*6594*/ 	.word	0x00000000
        /*6598*/ 	.short	0x010a
        /*659a*/ 	.byte	0x3f
	.zero		1


	//   ....[35]....
        /*659c*/ 	.word	0x000257d0
        /*65a0*/ 	.word	0x00000007
        /*65a4*/ 	.word	0x00000000
        /*65a8*/ 	.short	0x010a
        /*65aa*/ 	.byte	0x3f
	.zero		1


	//   ....[36]....
        /*65ac*/ 	.word	0x00025820
        /*65b0*/ 	.word	0x00000007
        /*65b4*/ 	.word	0x00000000
        /*65b8*/ 	.short	0x010a
        /*65ba*/ 	.byte	0x3f
	.zero		1


	//   ....[37]....
        /*65bc*/ 	.word	0x00025870
        /*65c0*/ 	.word	0x00000007
        /*65c4*/ 	.word	0x00000000
        /*65c8*/ 	.short	0x010a
        /*65ca*/ 	.byte	0x3f
	.zero		1


	//   ....[38]....
        /*65cc*/ 	.word	0x000258c0
        /*65d0*/ 	.word	0x00000007
        /*65d4*/ 	.word	0x00000000
        /*65d8*/ 	.short	0x010a
        /*65da*/ 	.byte	0x3f
	.zero		1


	//   ....[39]....
        /*65dc*/ 	.word	0x00025910
        /*65e0*/ 	.word	0x00000007
        /*65e4*/ 	.word	0x00000000
        /*65e8*/ 	.short	0x010a
        /*65ea*/ 	.byte	0x3f
	.zero		1


	//----- nvinfo : EIATTR_NUM_MBARRIERS
	.align		4
.L_30:
        /*65ec*/ 	.byte	0x03, 0x38
        /*65ee*/ 	.short	0x0010


	//----- nvinfo : EIATTR_EXIT_INSTR_OFFSETS
	.align		4
        /*65f0*/ 	.byte	0x04, 0x1c
        /*65f2*/ 	.short	(.L_32 - .L_31)


	//   ....[0]....
.L_31:
        /*65f4*/ 	.word	0x000009a0


	//   ....[1]....
        /*65f8*/ 	.word	0x00001240


	//   ....[2]....
        /*65fc*/ 	.word	0x00023d40


	//   ....[3]....
        /*6600*/ 	.word	0x000242e0


	//   ....[4]....
        /*6604*/ 	.word	0x00025540


	//----- nvinfo : EIATTR_MAX_THREADS
	.align		4
.L_32:
        /*6608*/ 	.byte	0x04, 0x05
        /*660a*/ 	.short	(.L_34 - .L_33)
.L_33:
        /*660c*/ 	.word	0x00000180
        /*6610*/ 	.word	0x00000001
        /*6614*/ 	.word	0x00000001


	//----- nvinfo : EIATTR_CRS_STACK_SIZE
	.align		4
.L_34:
        /*6618*/ 	.byte	0x04, 0x1e
        /*661a*/ 	.short	(.L_36 - .L_35)
.L_35:
        /*661c*/ 	.word	0x00000000


	//----- nvinfo : EIATTR_CBANK_PARAM_SIZE
	.align		4
.L_36:
        /*6620*/ 	.byte	0x03, 0x19
        /*6622*/ 	.short	0x0470


	//----- nvinfo : EIATTR_PARAM_CBANK
	.align		4
        /*6624*/ 	.byte	0x04, 0x0a
        /*6626*/ 	.short	(.L_38 - .L_37)
	.align		4
.L_37:
        /*6628*/ 	.word	index@(.nv.constant0._ZN7cutlass13device_kernelINS_4gemm6kernel13GemmUniversalIN4cute5tupleIJiiiiEEENS1_10collective13CollectiveMmaINS1_37MainloopSm90TmaGmmaWarpSpecializedFP8ILi7ENS5_IJNS4_1CILi1EEENSA_ILi2EEESB_EEENS1_35KernelTmaWarpSpecializedCooperativeEEENS5_IJNSA_ILi256EEESG_NSA_ILi64EEEEEENS_12float_e4m3_tENS5_IJlSB_lEEESJ_SK_NS4_8TiledMMAINS4_8MMA_AtomIJNS4_4SM904GMMA31MMA_64x256x32_F32E4M3E4M3_SS_TNILNSO_7ScaleInE1ELSQ_1EEEEEENS4_6LayoutINS5_IJSC_SB_SB_EEENS5_IJSB_NSA_ILi0EEESV_EEEEENS5_IJNS4_10UnderscoreESY_SY_EEEEENS4_23SM90_TMA_LOAD_MULTICASTENS4_14ComposedLayoutINS4_7SwizzleILi2ELi4ELi3EEENS4_18smem_ptr_flag_bitsILi8EEENST_INS5_IJNSA_ILi8EEESH_EEENS5_IJSH_SB_EEEEEEEvNS4_8identityENS4_13SM90_TMA_LOADES1B_vS1C_EENS_8epilogue10collective6detail29Sm90TmaWarpSpecializedAdapterINS1G_15DefaultEpilogueISJ_SK_SK_NS1F_6thread17LinearCombinationISJ_Li1EffLNS1K_9ScaleType4KindE0ELNS_15FloatRoundStyleE2ESJ_EENS1_15EpilogueDefaultEEEEEvvEEEEvNT_6ParamsE)
        /*662c*/ 	.short	0x0210
        /*662e*/ 	.short	0x0470


	//----- nvinfo : EIATTR_SW_WAR
	.align		4
.L_38:
        /*6630*/ 	.byte	0x04, 0x36
        /*6632*/ 	.short	(.L_40 - .L_39)
.L_39:
        /*6634*/ 	.word	0x00000008
.L_40:


//--------------------- .nv.callgraph             --------------------------
	.section	.nv.callgraph,"",@"SHT_CUDA_CALLGRAPH"
	.align	4
	.sectionentsize	8
	.align		4
        /*0000*/ 	.word	0x00000000
	.align		4
        /*0004*/ 	.word	0xffffffff
	.align		4
        /*0008*/ 	.word	0x00000000
	.align		4
        /*000c*/ 	.word	0xfffffffe
	.align		4
        /*0010*/ 	.word	0x00000000
	.align		4
        /*0014*/ 	.word	0xfffffffd
	.align		4
        /*0018*/ 	.word	0x00000000
	.align		4
        /*001c*/ 	.word	0xfffffffc


//--------------------- .nv.constant4             --------------------------
	.section	.nv.constant4,"a",@progbits
	.align	8
	.align		8
.nv.constant4:
        /*0000*/ 	.dword	_ZN39_INTERNAL_f163c4d4_4_k_cu_d7dc86df_42064cuda3std3__45__cpo5beginE
	.align		8
        /*0008*/ 	.dword	_ZN39_INTERNAL_f163c4d4_4_k_cu_d7dc86df_42064cuda3std3__45__cpo3endE
	.align		8
        /*0010*/ 	.dword	_ZN39_INTERNAL_f163c4d4_4_k_cu_d7dc86df_42064cuda3std3__45__cpo6cbeginE
	.align		8
        /*0018*/ 	.dword	_ZN39_INTERNAL_f163c4d4_4_k_cu_d7dc86df_42064cuda3std3__45__cpo4cendE
	.align		8
        /*0020*/ 	.dword	_ZN39_INTERNAL_f163c4d4_4_k_cu_d7dc86df_42064cuda3std3__441_GLOBAL__N__f163c4d4_4_k_cu_d7dc86df_42066ignoreE
	.align		8
        /*0028*/ 	.dword	_ZN39_INTERNAL_f163c4d4_4_k_cu_d7dc86df_42064cuda3std3__419piecewise_constructE
	.align		8
        /*0030*/ 	.dword	_ZN39_INTERNAL_f163c4d4_4_k_cu_d7dc86df_42064cuda3std3__48in_placeE
	.align		8
        /*0038*/ 	.dword	_ZN39_INTERNAL_f163c4d4_4_k_cu_d7dc86df_42064cuda3std6ranges3__45__cpo4swapE
	.align		8
        /*0040*/ 	.dword	_ZN39_INTERNAL_f163c4d4_4_k_cu_d7dc86df_42064cuda3std6ranges3__45__cpo9iter_moveE
	.align		8
        /*0048*/ 	.dword	_ZN39_INTERNAL_f163c4d4_4_k_cu_d7dc86df_42064cute7productE
	.align		8
        /*0050*/ 	.dword	_ZN39_INTERNAL_f163c4d4_4_k_cu_d7dc86df_42064cute1_E


//--------------------- .text._ZN7cutlass13device_kernelINS_4gemm6kernel13GemmUniversalIN4cute5tupleIJiiiiEEENS1_10collective13CollectiveMmaINS1_37MainloopSm90TmaGmmaWarpSpecializedFP8ILi7ENS5_IJNS4_1CILi1EEENSA_ILi2EEESB_EEENS1_35KernelTmaWarpSpecializedCooperativeEEENS5_IJNSA_ILi256EEESG_NSA_ILi64EEEEEENS_12float_e4m3_tENS5_IJlSB_lEEESJ_SK_NS4_8TiledMMAINS4_8MMA_AtomIJNS4_4SM904GMMA31MMA_64x256x32_F32E4M3E4M3_SS_TNILNSO_7ScaleInE1ELSQ_1EEEEEENS4_6LayoutINS5_IJSC_SB_SB_EEENS5_IJSB_NSA_ILi0EEESV_EEEEENS5_IJNS4_10UnderscoreESY_SY_EEEEENS4_23SM90_TMA_LOAD_MULTICASTENS4_14ComposedLayoutINS4_7SwizzleILi2ELi4ELi3EEENS4_18smem_ptr_flag_bitsILi8EEENST_INS5_IJNSA_ILi8EEESH_EEENS5_IJSH_SB_EEEEEEEvNS4_8identityENS4_13SM90_TMA_LOADES1B_vS1C_EENS_8epilogue10collective6detail29Sm90TmaWarpSpecializedAdapterINS1G_15DefaultEpilogueISJ_SK_SK_NS1F_6thread17LinearCombinationISJ_Li1EffLNS1K_9ScaleType4KindE0ELNS_15FloatRoundStyleE2ESJ_EENS1_15EpilogueDefaultEEEEEvvEEEEvNT_6ParamsE --------------------------
	.section	.text._ZN7cutlass13device_kernelINS_4gemm6kernel13GemmUniversalIN4cute5tupleIJiiiiEEENS1_10collective13CollectiveMmaINS1_37MainloopSm90TmaGmmaWarpSpecializedFP8ILi7ENS5_IJNS4_1CILi1EEENSA_ILi2EEESB_EEENS1_35KernelTmaWarpSpecializedCooperativeEEENS5_IJNSA_ILi256EEESG_NSA_ILi64EEEEEENS_12float_e4m3_tENS5_IJlSB_lEEESJ_SK_NS4_8TiledMMAINS4_8MMA_AtomIJNS4_4SM904GMMA31MMA_64x256x32_F32E4M3E4M3_SS_TNILNSO_7ScaleInE1ELSQ_1EEEEEENS4_6LayoutINS5_IJSC_SB_SB_EEENS5_IJSB_NSA_ILi0EEESV_EEEEENS5_IJNS4_10UnderscoreESY_SY_EEEEENS4_23SM90_TMA_LOAD_MULTICASTENS4_14ComposedLayoutINS4_7SwizzleILi2ELi4ELi3EEENS4_18smem_ptr_flag_bitsILi8EEENST_INS5_IJNSA_ILi8EEESH_EEENS5_IJSH_SB_EEEEEEEvNS4_8identityENS4_13SM90_TMA_LOADES1B_vS1C_EENS_8epilogue10collective6detail29Sm90TmaWarpSpecializedAdapterINS1G_15DefaultEpilogueISJ_SK_SK_NS1F_6thread17LinearCombinationISJ_Li1EffLNS1K_9ScaleType4KindE0ELNS_15FloatRoundStyleE2ESJ_EENS1_15EpilogueDefaultEEEEEvvEEEEvNT_6ParamsE,"ax",@progbits
	.align	128
.text._ZN7cutlass13device_kernelINS_4gemm6kernel13GemmUniversalIN4cute5tupleIJiiiiEEENS1_10collective13CollectiveMmaINS1_37MainloopSm90TmaGmmaWarpSpecializedFP8ILi7ENS5_IJNS4_1CILi1EEENSA_ILi2EEESB_EEENS1_35KernelTmaWarpSpecializedCooperativeEEENS5_IJNSA_ILi256EEESG_NSA_ILi64EEEEEENS_12float_e4m3_tENS5_IJlSB_lEEESJ_SK_NS4_8TiledMMAINS4_8MMA_AtomIJNS4_4SM904GMMA31MMA_64x256x32_F32E4M3E4M3_SS_TNILNSO_7ScaleInE1ELSQ_1EEEEEENS4_6LayoutINS5_IJSC_SB_SB_EEENS5_IJSB_NSA_ILi0EEESV_EEEEENS5_IJNS4_10UnderscoreESY_SY_EEEEENS4_23SM90_TMA_LOAD_MULTICASTENS4_14ComposedLayoutINS4_7SwizzleILi2ELi4ELi3EEENS4_18smem_ptr_flag_bitsILi8EEENST_INS5_IJNSA_ILi8EEESH_EEENS5_IJSH_SB_EEEEEEEvNS4_8identityENS4_13SM90_TMA_LOADES1B_vS1C_EENS_8epilogue10collective6detail29Sm90TmaWarpSpecializedAdapterINS1G_15DefaultEpilogueISJ_SK_SK_NS1F_6thread17LinearCombinationISJ_Li1EffLNS1K_9ScaleType4KindE0ELNS_15FloatRoundStyleE2ESJ_EENS1_15EpilogueDefaultEEEEEvvEEEEvNT_6ParamsE:
        .type           _ZN7cutlass13device_kernelINS_4gemm6kernel13GemmUniversalIN4cute5tupleIJiiiiEEENS1_10collective13CollectiveMmaINS1_37MainloopSm90TmaGmmaWarpSpecializedFP8ILi7ENS5_IJNS4_1CILi1EEENSA_ILi2EEESB_EEENS1_35KernelTmaWarpSpecializedCooperativeEEENS5_IJNSA_ILi256EEESG_NSA_ILi64EEEEEENS_12float_e4m3_tENS5_IJlSB_lEEESJ_SK_NS4_8TiledMMAINS4_8MMA_AtomIJNS4_4SM904GMMA31MMA_64x256x32_F32E4M3E4M3_SS_TNILNSO_7ScaleInE1ELSQ_1EEEEEENS4_6LayoutINS5_IJSC_SB_SB_EEENS5_IJSB_NSA_ILi0EEESV_EEEEENS5_IJNS4_10UnderscoreESY_SY_EEEEENS4_23SM90_TMA_LOAD_MULTICASTENS4_14ComposedLayoutINS4_7SwizzleILi2ELi4ELi3EEENS4_18smem_ptr_flag_bitsILi8EEENST_INS5_IJNSA_ILi8EEESH_EEENS5_IJSH_SB_EEEEEEEvNS4_8identityENS4_13SM90_TMA_LOADES1B_vS1C_EENS_8epilogue10collective6detail29Sm90TmaWarpSpecializedAdapterINS1G_15DefaultEpilogueISJ_SK_SK_NS1F_6thread17LinearCombinationISJ_Li1EffLNS1K_9ScaleType4KindE0ELNS_15FloatRoundStyleE2ESJ_EENS1_15EpilogueDefaultEEEEEvvEEEEvNT_6ParamsE,@function
        .size           _ZN7cutlass13device_kernelINS_4gemm6kernel13GemmUniversalIN4cute5tupleIJiiiiEEENS1_10collective13CollectiveMmaINS1_37MainloopSm90TmaGmmaWarpSpecializedFP8ILi7ENS5_IJNS4_1CILi1EEENSA_ILi2EEESB_EEENS1_35KernelTmaWarpSpecializedCooperativeEEENS5_IJNSA_ILi256EEESG_NSA_ILi64EEEEEENS_12float_e4m3_tENS5_IJlSB_lEEESJ_SK_NS4_8TiledMMAINS4_8MMA_AtomIJNS4_4SM904GMMA31MMA_64x256x32_F32E4M3E4M3_SS_TNILNSO_7ScaleInE1ELSQ_1EEEEEENS4_6LayoutINS5_IJSC_SB_SB_EEENS5_IJSB_NSA_ILi0EEESV_EEEEENS5_IJNS4_10UnderscoreESY_SY_EEEEENS4_23SM90_TMA_LOAD_MULTICASTENS4_14ComposedLayoutINS4_7SwizzleILi2ELi4ELi3EEENS4_18smem_ptr_flag_bitsILi8EEENST_INS5_IJNSA_ILi8EEESH_EEENS5_IJSH_SB_EEEEEEEvNS4_8identityENS4_13SM90_TMA_LOADES1B_vS1C_EENS_8epilogue10collective6detail29Sm90TmaWarpSpecializedAdapterINS1G_15DefaultEpilogueISJ_SK_SK_NS1F_6thread17LinearCombinationISJ_Li1EffLNS1K_9ScaleType4KindE0ELNS_15FloatRoundStyleE2ESJ_EENS1_15EpilogueDefaultEEEEEvvEEEEvNT_6ParamsE,(.L_x_596 - _ZN7cutlass13device_kernelINS_4gemm6kernel13GemmUniversalIN4cute5tupleIJiiiiEEENS1_10collective13CollectiveMmaINS1_37MainloopSm90TmaGmmaWarpSpecializedFP8ILi7ENS5_IJNS4_1CILi1EEENSA_ILi2EEESB_EEENS1_35KernelTmaWarpSpecializedCooperativeEEENS5_IJNSA_ILi256EEESG_NSA_ILi64EEEEEENS_12float_e4m3_tENS5_IJlSB_lEEESJ_SK_NS4_8TiledMMAINS4_8MMA_AtomIJNS4_4SM904GMMA31MMA_64x256x32_F32E4M3E4M3_SS_TNILNSO_7ScaleInE1ELSQ_1EEEEEENS4_6LayoutINS5_IJSC_SB_SB_EEENS5_IJSB_NSA_ILi0EEESV_EEEEENS5_IJNS4_10UnderscoreESY_SY_EEEEENS4_23SM90_TMA_LOAD_MULTICASTENS4_14ComposedLayoutINS4_7SwizzleILi2ELi4ELi3EEENS4_18smem_ptr_flag_bitsILi8EEENST_INS5_IJNSA_ILi8EEESH_EEENS5_IJSH_SB_EEEEEEEvNS4_8identityENS4_13SM90_TMA_LOADES1B_vS1C_EENS_8epilogue10collective6detail29Sm90TmaWarpSpecializedAdapterINS1G_15DefaultEpilogueISJ_SK_SK_NS1F_6thread17LinearCombinationISJ_Li1EffLNS1K_9ScaleType4KindE0ELNS_15FloatRoundStyleE2ESJ_EENS1_15EpilogueDefaultEEEEEvvEEEEvNT_6ParamsE)
        .other          _ZN7cutlass13device_kernelINS_4gemm6kernel13GemmUniversalIN4cute5tupleIJiiiiEEENS1_10collective13CollectiveMmaINS1_37MainloopSm90TmaGmmaWarpSpecializedFP8ILi7ENS5_IJNS4_1CILi1EEENSA_ILi2EEESB_EEENS1_35KernelTmaWarpSpecializedCooperativeEEENS5_IJNSA_ILi256EEESG_NSA_ILi64EEEEEENS_12float_e4m3_tENS5_IJlSB_lEEESJ_SK_NS4_8TiledMMAINS4_8MMA_AtomIJNS4_4SM904GMMA31MMA_64x256x32_F32E4M3E4M3_SS_TNILNSO_7ScaleInE1ELSQ_1EEEEEENS4_6LayoutINS5_IJSC_SB_SB_EEENS5_IJSB_NSA_ILi0EEESV_EEEEENS5_IJNS4_10UnderscoreESY_SY_EEEEENS4_23SM90_TMA_LOAD_MULTICASTENS4_14ComposedLayoutINS4_7SwizzleILi2ELi4ELi3EEENS4_18smem_ptr_flag_bitsILi8EEENST_INS5_IJNSA_ILi8EEESH_EEENS5_IJSH_SB_EEEEEEEvNS4_8identityENS4_13SM90_TMA_LOADES1B_vS1C_EENS_8epilogue10collective6detail29Sm90TmaWarpSpecializedAdapterINS1G_15DefaultEpilogueISJ_SK_SK_NS1F_6thread17LinearCombinationISJ_Li1EffLNS1K_9ScaleType4KindE0ELNS_15FloatRoundStyleE2ESJ_EENS1_15EpilogueDefaultEEEEEvvEEEEvNT_6ParamsE,@"STO_CUDA_ENTRY STV_DEFAULT"
_ZN7cutlass13device_kernelINS_4gemm6kernel13GemmUniversalIN4cute5tupleIJiiiiEEENS1_10collective13CollectiveMmaINS1_37MainloopSm90TmaGmmaWarpSpecializedFP8ILi7ENS5_IJNS4_1CILi1EEENSA_ILi2EEESB_EEENS1_35KernelTmaWarpSpecializedCooperativeEEENS5_IJNSA_ILi256EEESG_NSA_ILi64EEEEEENS_12float_e4m3_tENS5_IJlSB_lEEESJ_SK_NS4_8TiledMMAINS4_8MMA_AtomIJNS4_4SM904GMMA31MMA_64x256x32_F32E4M3E4M3_SS_TNILNSO_7ScaleInE1ELSQ_1EEEEEENS4_6LayoutINS5_IJSC_SB_SB_EEENS5_IJSB_NSA_ILi0EEESV_EEEEENS5_IJNS4_10UnderscoreESY_SY_EEEEENS4_23SM90_TMA_LOAD_MULTICASTENS4_14ComposedLayoutINS4_7SwizzleILi2ELi4ELi3EEENS4_18smem_ptr_flag_bitsILi8EEENST_INS5_IJNSA_ILi8EEESH_EEENS5_IJSH_SB_EEEEEEEvNS4_8identityENS4_13SM90_TMA_LOADES1B_vS1C_EENS_8epilogue10collective6detail29Sm90TmaWarpSpecializedAdapterINS1G_15DefaultEpilogueISJ_SK_SK_NS1F_6thread17LinearCombinationISJ_Li1EffLNS1K_9ScaleType4KindE0ELNS_15FloatRoundStyleE2ESJ_EENS1_15EpilogueDefaultEEEEEvvEEEEvNT_6ParamsE:
[----:B------:R-:W0:Y:S02]  /*0000*/  LDC R1, c[0x0][0x28] ;  /* 0x00000a00ff017b82 */ /* 0x000e240000000800 */
[----:B0-----:R-:W-:Y:S01]  /*0010*/  VIADD R1, R1, 0xfffff790 ;  /* 0xfffff79001017836 */ /* 0x001fe20000000000 */
[----:B------:R-:W0:Y:S01]  /*0020*/  S2R R5, SR_TID.X ;  /* 0x0000000000057919 */ /* 0x000e220000002100 */
[----:B------:R-:W-:Y:S01]  /*0030*/  ELECT P0, URZ, PT ;  /* 0x00000000003f782f */ /* 0x000fe20003800000 */
[----:B------:R-:W-:Y:S01]  /*0040*/  BSSY B0, `(.L_x_0) ;  /* 0x0000015000007945 */ /* 0x000fe20003800000 */
[--C-:B0-----:R-:W-:Y:S02]  /*0050*/  SHF.R.U32.HI R0, RZ, 0x5, R5.reuse ;  /* 0x00000005ff007819 */ /* 0x101fe40000011605 */
[----:B------:R-:W-:-:S03]  /*0060*/  SHF.R.U32.HI R2, RZ, 0x7, R5 ;  /* 0x00000007ff027819 */ /* 0x000fc60000011605 */
[----:B------:R-:W0:Y:S04]  /*0070*/  SHFL.IDX PT, R3, R0, RZ, 0x1f ;  /* 0x00001fff00037589 */ /* 0x000e2800000e0000 */
[----:B------:R-:W1:Y:S01]  /*0080*/  SHFL.IDX PT, R2, R2, RZ, 0x1f ;  /* 0x00001fff02027589 */ /* 0x000e6200000e0000 */
[----:B0-----:R-:W-:Y:S02]  /*0090*/  R2UR UR4, R3 ;  /* 0x00000000030472ca */ /* 0x001fe400000e0000 */
[----:B-1----:R-:W-:-:S11]  /*00a0*/  R2UR UR6, R2 ;  /* 0x00000000020672ca */ /* 0x002fd600000e0000 */
[----:B------:R-:W-:Y:S02]  /*00b0*/  USHF.R.S32.HI UR5, URZ, 0x1f, UR4 ;  /* 0x0000001f3f057899 */ /* 0x000fe40008011404 */
[----:B------:R-:W-:Y:S02]  /*00c0*/  ISETP.NE.OR P0, PT, RZ, UR4, !P0 ;  /* 0x00000004ff007c0c */ /* 0x000fe4000c705670 */
[----:B------:R-:W-:-:S04]  /*00d0*/  ULEA.HI UR5, UR5, UR4, URZ, 0x2 ;  /* 0x0000000405057291 */ /* 0x000fc8000f8f103f */
[----:B------:R-:W-:-:S04]  /*00e0*/  ULOP3.LUT UR5, UR5, 0xfffffffc, URZ, 0xc0, !UPT ;  /* 0xfffffffc05057892 */ /* 0x000fc8000f8ec03f */
[----:B------:R-:W-:-:S03]  /*00f0*/  UIADD3 UR8, UR4, -UR5, URZ ;  /* 0x8000000504087290 */ /* 0x000fc6000fffe03f */
[----:B------:R-:W-:Y:S09]  /*0100*/  @P0 BRA `(.L_x_1) ;  /* 0x0000000000200947 */ /* 0x000ff20003800000 */
[----:B------:R-:W-:Y:S02]  /*0110*/  ULDC.64 UR4, c[0x0][0x198] ;  /* 0x0000660000047ab9 */ /* 0x000fe40000000a00 */
[----:B------:R-:W-:Y:S02]  /*0120*/  UIADD3 UR10, UP0, UR4, 0xf0, URZ ;  /* 0x000000f0040a7890 */ /* 0x000fe4000ff1e03f */
[----:B------:R-:W-:Y:S02]  /*0130*/  UIADD3 UR4, UP1, UR4, 0x1f0, URZ ;  /* 0x000001f004047890 */ /* 0x000fe4000ff3e03f */
[----:B------:R-:W-:Y:S02]  /*0140*/  UIADD3.X UR11, URZ, UR5, URZ, UP0, !UPT ;  /* 0x000000053f0b7290 */ /* 0x000fe400087fe43f */
[----:B------:R-:W-:-:S07]  /*0150*/  UIADD3.X UR5, URZ, UR5, URZ, UP1, !UPT ;  /* 0x000000053f057290 */ /* 0x000fce0008ffe43f */
[----:B------:R0:W-:Y:S02]  /*0160*/  UTMACCTL.PF [UR10] ;  /* 0x000000000a0079b9 */ /* 0x0001e40008040000 */
[----:B------:R0:W-:Y:S02]  /*0170*/  UTMACCTL.PF [UR4] ;  /* 0x00000000040079b9 */ /* 0x0001e40008040000 */
[----:B0-----:R-:W-:Y:S01]  /*0180*/  NOP ;  /* 0x0000000000007918 */ /* 0x001fe20000000000 */
.L_x_1:
[----:B------:R-:W-:Y:S05]  /*0190*/  BSYNC B0 ;  /* 0x0000000000007941 */ /* 0x000fea0003800000 */
.L_x_0:
[----:B------:R-:W0:Y:S01]  /*01a0*/  SHFL.IDX PT, R3, R0, RZ, 0x1f ;  /* 0x00001fff00037589 */ /* 0x000e2200000e0000 */
[----:B------:R-:W-:Y:S01]  /*01b0*/  UISETP.NE.AND UP0, UPT, UR8, 0x3, UPT ;  /* 0x000000030800788c */ /* 0x000fe2000bf05270 */
[----:B------:R-:W-:Y:S01]  /*01c0*/  ISETP.NE.AND P2, PT, RZ, UR6, PT ;  /* 0x00000006ff007c0c */ /* 0x000fe2000bf45270 */
[----:B------:R-:W-:Y:S02]  /*01d0*/  UIADD3 UR10, UR6, -0x1, URZ ;  /* 0xffffffff060a7890 */ /* 0x000fe4000fffe03f */
[----:B------:R-:W-:Y:S02]  /*01e0*/  UISETP.EQ.OR UP0, UPT, UR8, URZ, !UP0 ;  /* 0x0000003f0800728c */ /* 0x000fe4000c702670 */
[----:B------:R-:W-:Y:S02]  /*01f0*/  UISETP.GE.U32.AND UP1, UPT, UR10, 0x2, UPT ;  /* 0x000000020a00788c */ /* 0x000fe4000bf26070 */
[----:B------:R-:W-:-:S04]  /*0200*/  UISETP.EQ.AND UP0, UPT, UR6, URZ, UP0 ;  /* 0x0000003f0600728c */ /* 0x000fc80008702270 */
[----:B------:R-:W-:-:S04]  /*0210*/  USEL UR13, URZ, 0x1, !UP0 ;  /* 0x000000013f0d7887 */ /* 0x000fc8000c000000 */
[----:B------:R-:W-:Y:S01]  /*0220*/  USEL UR13, UR13, 0x2, UP1 ;  /* 0x000000020d0d7887 */ /* 0x000fe20008800000 */
[----:B0-----:R-:W-:-:S13]  /*0230*/  ISETP.NE.AND P0, PT, R3, RZ, PT ;  /* 0x000000ff0300720c */ /* 0x001fda0003f05270 */
[----:B------:R-:W-:Y:S05]  /*0240*/  @P0 BRA `(.L_x_2) ;  /* 0x0000000000700947 */ /* 0x000fea0003800000 */
[----:B------:R-:W0:Y:S01]  /*0250*/  S2UR UR9, SR_CgaCtaId ;  /* 0x00000000000979c3 */ /* 0x000e220000008800 */
[----:B------:R-:W-:Y:S01]  /*0260*/  UMOV UR4, 0x400 ;  /* 0x0000040000047882 */ /* 0x000fe20000000000 */
[----:B------:R-:W-:Y:S01]  /*0270*/  UMOV UR5, 0x1 ;  /* 0x0000000100057882 */ /* 0x000fe20000000000 */
[----:B------:R-:W-:Y:S01]  /*0280*/  UMOV UR6, 0x4 ;  /* 0x0000000400067882 */ /* 0x000fe20000000000 */
[----:B------:R-:W-:Y:S01]  /*0290*/  ELECT P0, URZ, PT ;  /* 0x00000000003f782f */ /* 0x000fe20003800000 */
[----:B------:R-:W-:-:S04]  /*02a0*/  UIADD3 UR6, -UR6, 0x100000, URZ ;  /* 0x0010000006067890 */ /* 0x000fc8000fffe13f */
[----:B------:R-:W-:Y:S02]  /*02b0*/  USHF.L.U32 UR7, UR6, 0xb, URZ ;  /* 0x0000000b06077899 */ /* 0x000fe4000800063f */
[----:B------:R-:W-:Y:S02]  /*02c0*/  USHF.L.U32 UR6, UR6, 0x1, URZ ;  /* 0x0000000106067899 */ /* 0x000fe4000800063f */
[----:B0-----:R-:W-:Y:S02]  /*02d0*/  ULEA UR9, UR9, UR4, 0x18 ;  /* 0x0000000409097291 */ /* 0x001fe4000f8ec03f */
[----:B------:R-:W-:-:S04]  /*02e0*/  UIADD3 UR4, -UR5, 0x100000, URZ ;  /* 0x0010000005047890 */ /* 0x000fc8000fffe13f */
[----:B------:R-:W-:Y:S02]  /*02f0*/  USHF.L.U32 UR5, UR4, 0xb, URZ ;  /* 0x0000000b04057899 */ /* 0x000fe4000800063f */
[----:B------:R-:W-:Y:S01]  /*0300*/  USHF.L.U32 UR4, UR4, 0x1, URZ ;  /* 0x0000000104047899 */ /* 0x000fe2000800063f */
[----:B------:R-:W0:Y:S11]  /*0310*/  FENCE.VIEW.ASYNC.S ;  /* 0x00000000000073c6 */ /* 0x000e360000000000 */
[----:B0-----:R0:W1:Y:S01]  /*0320*/  SYNCS.EXCH.64 URZ, [UR9], UR4 ;  /* 0x00000004093f75b2 */ /* 0x0010620008000100 */
[----:B------:R0:W2:Y:S01]  /*0330*/  SYNCS.EXCH.64 URZ, [UR9+0x38], UR6 ;  /* 0x00003806093f75b2 */ /* 0x0000a20008000100 */
[----:B------:R0:W3:Y:S01]  /*0340*/  SYNCS.EXCH.64 URZ, [UR9+0x8], UR4 ;  /* 0x00000804093f75b2 */ /* 0x0000e20008000100 */
[----:B------:R0:W4:Y:S01]  /*0350*/  SYNCS.EXCH.64 URZ, [UR9+0x40], UR6 ;  /* 0x00004006093f75b2 */ /* 0x0001220008000100 */
[----:B------:R0:W0:Y:S01]  /*0360*/  SYNCS.EXCH.64 URZ, [UR9+0x10], UR4 ;  /* 0x00001004093f75b2 */ /* 0x0000220008000100 */
        /* <DEDUP_REMOVED lines=9> */
[----:B------:R-:W-:Y:S01]  /*0400*/  NOP ;  /* 0x0000000000007918 */ /* 0x000fe20000000000 */
.L_x_2:
[----:B------:R-:W-:Y:S01]  /*0410*/  SHF.R.S32.HI R4, RZ, 0x1f, R5 ;  /* 0x0000001fff047819 */ /* 0x000fe20000011405 */
[----:B------:R-:W5:Y:S01]  /*0420*/  SHFL.IDX PT, R0, R0, RZ, 0x1f ;  /* 0x00001fff00007589 */ /* 0x000f6200000e0000 */
[----:B------:R-:W-:Y:S01]  /*0430*/  ELECT P0, URZ, PT ;  /* 0x00000000003f782f */ /* 0x000fe20003800000 */
[----:B0-----:R-:W0:Y:S01]  /*0440*/  S2UR UR9, SR_CTAID.X ;  /* 0x00000000000979c3 */ /* 0x001e220000002500 */
[----:B------:R-:W-:Y:S01]  /*0450*/  LEA.HI R4, R4, R5, RZ, 0x7 ;  /* 0x0000000504047211 */ /* 0x000fe200078f38ff */
[----:B------:R-:W1:Y:S01]  /*0460*/  S2R R2, SR_CTAID.Y ;  /* 0x0000000000027919 */ /* 0x000e620000002600 */
[----:B------:R-:W-:Y:S01]  /*0470*/  SHF.R.S32.HI R6, RZ, 0x1f, R3 ;  /* 0x0000001fff067819 */ /* 0x000fe20000011403 */
[----:B------:R-:W-:Y:S01]  /*0480*/  ULDC UR4, c[0x0][0x154] ;  /* 0x0000550000047ab9 */ /* 0x000fe20000000800 */
[----:B------:R-:W-:Y:S01]  /*0490*/  LOP3.LUT R4, R4, 0xffffff80, RZ, 0xc0, !PT ;  /* 0xffffff8004047812 */ /* 0x000fe200078ec0ff */
[----:B------:R-:W-:Y:S01]  /*04a0*/  NOP ;  /* 0x0000000000007918 */ /* 0x000fe20000000000 */
[----:B------:R-:W-:Y:S01]  /*04b0*/  LEA.HI R6, R6, R3, RZ, 0x2 ;  /* 0x0000000306067211 */ /* 0x000fe200078f10ff */
[----:B------:R-:W2:Y:S01]  /*04c0*/  LDC R13, c[0x0][0x148] ;  /* 0x00005200ff0d7b82 */ /* 0x000ea20000000800 */
[----:B------:R-:W-:Y:S01]  /*04d0*/  NOP ;  /* 0x0000000000007918 */ /* 0x000fe20000000000 */
[----:B------:R-:W-:Y:S01]  /*04e0*/  IMAD.IADD R4, R5, 0x1, -R4 ;  /* 0x0000000105047824 */ /* 0x000fe200078e0a04 */
[----:B------:R-:W-:-:S04]  /*04f0*/  LOP3.LUT R6, R6, 0x3ffffffc, RZ, 0xc0, !PT ;  /* 0x3ffffffc06067812 */ /* 0x000fc800078ec0ff */
[----:B------:R-:W-:Y:S01]  /*0500*/  SHF.R.S32.HI R5, RZ, 0x1f, R4 ;  /* 0x0000001fff057819 */ /* 0x000fe20000011404 */
[----:B------:R-:W-:Y:S01]  /*0510*/  IMAD.IADD R6, R3, 0x1, -R6 ;  /* 0x0000000103067824 */ /* 0x000fe200078e0a06 */
[----:B------:R-:W3:Y:S02]  /*0520*/  LDC R8, c[0x0][0x144] ;  /* 0x00005100ff087b82 */ /* 0x000ee40000000800 */
[----:B------:R-:W-:Y:S02]  /*0530*/  LEA.HI R5, R5, R4, RZ, 0x3 ;  /* 0x0000000405057211 */ /* 0x000fe400078f18ff */
[----:B-----5:R-:W-:Y:S02]  /*0540*/  ISETP.NE.OR P0, PT, R0, RZ, !P0 ;  /* 0x000000ff0000720c */ /* 0x020fe40004705670 */
[--C-:B------:R-:W-:Y:S02]  /*0550*/  SHF.R.S32.HI R0, RZ, 0x3, R5.reuse ;  /* 0x00000003ff007819 */ /* 0x100fe40000011405 */
[----:B------:R-:W-:-:S04]  /*0560*/  SHF.R.S32.HI R5, RZ, 0x1f, R5 ;  /* 0x0000001fff057819 */ /* 0x000fc80000011405 */
[----:B------:R-:W-:-:S04]  /*0570*/  LEA.HI R5, R5, R0, RZ, 0x2 ;  /* 0x0000000005057211 */ /* 0x000fc800078f10ff */
[----:B------:R-:W-:Y:S01]  /*0580*/  LOP3.LUT R5, R5, 0xfffffffc, RZ, 0xc0, !PT ;  /* 0xfffffffc05057812 */ /* 0x000fe200078ec0ff */
[----:B------:R-:W-:Y:S01]  /*0590*/  VOTEU.ALL UP0, P0 ;  /* 0x00000000003f7886 */ /* 0x000fe20000000000 */
[----:B-1----:R-:W-:Y:S01]  /*05a0*/  I2FP.F32.U32 R7, R2 ;  /* 0x0000000200077245 */ /* 0x002fe20000201000 */
[----:B------:R-:W-:Y:S02]  /*05b0*/  VOTEU.ALL UP1, P0 ;  /* 0x00000000003f7886 */ /* 0x000fe40000020000 */
[----:B------:R-:W-:Y:S01]  /*05c0*/  IMAD.IADD R5, R0, 0x1, -R5 ;  /* 0x0000000100057824 */ /* 0x000fe200078e0a05 */
[----:B------:R-:W1:Y:S01]  /*05d0*/  @!UP0 S2UR UR7, SR_CgaCtaId ;  /* 0x00000000000789c3 */ /* 0x000e620000008800 */
[----:B0-----:R-:W-:Y:S01]  /*05e0*/  I2FP.F32.U32 R0, UR9 ;  /* 0x0000000900007c45 */ /* 0x001fe20008201000 */
[----:B------:R-:W-:Y:S01]  /*05f0*/  FMUL R9, R7, UR4 ;  /* 0x0000000407097c20 */ /* 0x000fe20008400000 */
[----:B------:R-:W-:Y:S01]  /*0600*/  IMAD R5, R6, 0x4, R5 ;  /* 0x0000000406057824 */ /* 0x000fe200078e0205 */
[----:B------:R-:W-:Y:S01]  /*0610*/  ULDC UR4, c[0x0][0x150] ;  /* 0x0000540000047ab9 */ /* 0x000fe20000000800 */
[----:B------:R-:W-:Y:S01]  /*0620*/  @!UP0 UMOV UR6, 0x400 ;  /* 0x0000040000068882 */ /* 0x000fe20000000000 */
[----:B------:R-:W-:Y:S01]  /*0630*/  FMUL R7, R0, UR4 ;  /* 0x0000000400077c20 */ /* 0x000fe20008400000 */
[----:B------:R-:W-:Y:S01]  /*0640*/  IMAD.SHL.U32 R0, R5, 0x4, RZ ;  /* 0x0000000405007824 */ /* 0x000fe200078e00ff */
[----:B------:R-:W0:Y:S01]  /*0650*/  LDC R6, c[0x0][0x140] ;  /* 0x00005000ff067b82 */ /* 0x000e220000000800 */
[----:B------:R-:W5:Y:S01]  /*0660*/  F2I.U32.TRUNC.NTZ R9, R9 ;  /* 0x0000000900097305 */ /* 0x000f62000020f000 */
[----:B------:R-:W-:-:S02]  /*0670*/  UMOV UR4, 0x20 ;  /* 0x0000002000047882 */ /* 0x000fc40000000000 */
[----:B------:R-:W-:Y:S01]  /*0680*/  LOP3.LUT R11, R5, 0xc, R0, 0x78, !PT ;  /* 0x0000000c050b7812 */ /* 0x000fe200078e7800 */
[----:B------:R-:W-:-:S04]  /*0690*/  @!UP0 UIADD3 UR4, -UR4, 0x100000, URZ ;  /* 0x0010000004048890 */ /* 0x000fc8000fffe13f */
[----:B------:R-:W-:Y:S02]  /*06a0*/  @!UP0 USHF.L.U32 UR5, UR4, 0xb, URZ ;  /* 0x0000000b04058899 */ /* 0x000fe4000800063f */
[----:B------:R-:W-:Y:S01]  /*06b0*/  @!UP0 USHF.L.U32 UR4, UR4, 0x1, URZ ;  /* 0x0000000104048899 */ /* 0x000fe2000800063f */
[----:B------:R-:W4:Y:S01]  /*06c0*/  F2I.U32.TRUNC.NTZ R7, R7 ;  /* 0x0000000700077305 */ /* 0x000f22000020f000 */
[----:B------:R0:W-:Y:S01]  /*06d0*/  STL [R1+0x454], R11 ;  /* 0x0004540b01007387 */ /* 0x0001e20000100800 */
[----:B-----5:R-:W-:Y:S01]  /*06e0*/  IMAD.MOV R14, RZ, RZ, -R9 ;  /* 0x000000ffff0e7224 */ /* 0x020fe200078e0a09 */
[----:B-1----:R-:W-:Y:S01]  /*06f0*/  @!UP0 ULEA UR6, UR7, UR6, 0x18 ;  /* 0x0000000607068291 */ /* 0x002fe2000f8ec03f */
[----:B------:R-:W-:Y:S02]  /*0700*/  VOTEU.ALL UP0, P0 ;  /* 0x00000000003f7886 */ /* 0x000fe40000000000 */
[----:B--2---:R-:W-:Y:S01]  /*0710*/  IMAD R0, R13, R14, R2 ;  /* 0x0000000e0d007224 */ /* 0x004fe200078e0202 */
[----:B------:R-:W-:-:S02]  /*0720*/  LOP3.LUT P0, RZ, R4, 0x7, RZ, 0xc0, !PT ;  /* 0x0000000704ff7812 */ /* 0x000fc4000780c0ff */
[----:B0-----:R-:W-:Y:S01]  /*0730*/  ISETP.EQ.U32.AND P3, PT, R6, 0x1, PT ;  /* 0x000000010600780c */ /* 0x001fe20003f62070 */
[----:B----4-:R-:W-:Y:S01]  /*0740*/  IMAD.MOV R7, RZ, RZ, -R7 ;  /* 0x000000ffff077224 */ /* 0x010fe200078e0a07 */
[----:B------:R-:W-:Y:S02]  /*0750*/  ISETP.NE.AND P1, PT, R0, R11, PT ;  /* 0x0000000b0000720c */ /* 0x000fe40003f25270 */
[----:B------:R-:W-:Y:S01]  /*0760*/  ISETP.LT.U32.AND P0, PT, R11, 0x2, !P0 ;  /* 0x000000020b00780c */ /* 0x000fe20004701070 */
[----:B---3--:R-:W-:Y:S01]  /*0770*/  IMAD R10, R8, R7, UR9 ;  /* 0x00000009080a7e24 */ /* 0x008fe2000f8e0207 */
[----:B------:R-:W0:Y:S02]  /*0780*/  FENCE.VIEW.ASYNC.S ;  /* 0x00000000000073c6 */ /* 0x000e240000000000 */
[----:B0-----:R0:W1:Y:S02]  /*0790*/  @!UP0 SYNCS.EXCH.64 URZ, [UR6+0x80], UR4 ;  /* 0x00008004063f85b2 */ /* 0x0010640008000100 */
[----:B------:R-:W-:-:S04]  /*07a0*/  ISETP.EQ.OR P1, PT, R10, RZ, !P1 ;  /* 0x000000ff0a00720c */ /* 0x000fc80004f22670 */
[----:B------:R-:W-:Y:S01]  /*07b0*/  PLOP3.LUT P0, PT, P0, P1, PT, 0x80, 0x0 ;  /* 0x000000000000781c */ /* 0x000fe20000703070 */
[----:B------:R0:W2:Y:S01]  /*07c0*/  @!UP1 SYNCS.EXCH.64 URZ, [UR6+0x88], UR4 ;  /* 0x00008804063f95b2 */ /* 0x0000a20008000100 */
[----:B------:R-:W-:Y:S01]  /*07d0*/  NOP ;  /* 0x0000000000007918 */ /* 0x000fe20000000000 */
[----:B------:R-:W-:Y:S10]  /*07e0*/  @!P3 BRA `(.L_x_3) ;  /* 0x000000000008b947 */ /* 0x000ff40003800000 */
[----:B-12---:R-:W-:Y:S01]  /*07f0*/  UCGABAR_ARV ;  /* 0x00000000000079c7 */ /* 0x006fe20008000000 */
[----:B------:R-:W-:Y:S05]  /*0800*/  BRA `(.L_x_4) ;  /* 0x0000000000047947 */ /* 0x000fea0003800000 */
.L_x_3:
[----:B-12---:R-:W-:Y:S01]  /*0810*/  NOP ;  /* 0x0000000000007918 */ /* 0x006fe20000000000 */
.L_x_4:
[----:B------:R-:W1:Y:S01]  /*0820*/  LDC R0, c[0x0][0x65c] ;  /* 0x00019700ff007b82 */ /* 0x000e620000000800 */
[----:B------:R-:W-:Y:S02]  /*0830*/  IMAD.U32 R4, RZ, RZ, UR9 ;  /* 0x00000009ff047e24 */ /* 0x000fe4000f8e00ff */
[----:B------:R-:W-:Y:S01]  /*0840*/  IMAD.MOV.U32 R5, RZ, RZ, RZ ;  /* 0x000000ffff057224 */ /* 0x000fe200078e00ff */
[----:B-1----:R-:W-:-:S13]  /*0850*/  ISETP.NE.AND P4, PT, R0, 0x1, PT ;  /* 0x000000010000780c */ /* 0x002fda0003f85270 */
[----:B------:R-:W1:Y:S01]  /*0860*/  @P4 LDC R7, c[0x0][0x10] ;  /* 0x00000400ff074b82 */ /* 0x000e620000000800 */
[----:B------:R-:W-:Y:S02]  /*0870*/  @P4 IMAD.MOV.U32 R3, RZ, RZ, RZ ;  /* 0x000000ffff034224 */ /* 0x000fe400078e00ff */
[----:B------:R-:W-:-:S05]  /*0880*/  @P4 IMAD.MOV.U32 R11, RZ, RZ, RZ ;  /* 0x000000ffff0b4224 */ /* 0x000fca00078e00ff */
[----:B------:R-:W2:Y:S01]  /*0890*/  @!P4 LDC R9, c[0x0][0xc] ;  /* 0x00000300ff09cb82 */ /* 0x000ea20000000800 */
[----:B-1----:R-:W-:-:S04]  /*08a0*/  @P4 IMAD.WIDE.U32 R6, R7, UR9, R2 ;  /* 0x0000000907064c25 */ /* 0x002fc8000f8e0002 */
[----:B------:R-:W-:Y:S02]  /*08b0*/  @P4 IMAD.MOV.U32 R8, RZ, RZ, R6 ;  /* 0x000000ffff084224 */ /* 0x000fe400078e0006 */
[----:B------:R-:W-:Y:S02]  /*08c0*/  @P4 IMAD.IADD R15, R7, 0x1, R11 ;  /* 0x00000001070f4824 */ /* 0x000fe400078e020b */
[----:B--2---:R-:W-:-:S04]  /*08d0*/  @!P4 IMAD.WIDE.U32 R4, R2, R9, R4 ;  /* 0x000000090204c225 */ /* 0x004fc800078e0004 */
[----:B------:R-:W-:Y:S02]  /*08e0*/  @!P4 IMAD.MOV.U32 R8, RZ, RZ, R4 ;  /* 0x000000ffff08c224 */ /* 0x000fe400078e0004 */
[----:B------:R-:W-:-:S03]  /*08f0*/  @!P4 IMAD.MOV.U32 R15, RZ, RZ, R5 ;  /* 0x000000ffff0fc224 */ /* 0x000fc600078e0005 */
[----:B------:R1:W-:Y:S04]  /*0900*/  STL [R1+0x45c], R8 ;  /* 0x00045c0801007387 */ /* 0x0003e80000100800 */
[----:B------:R1:W-:Y:S01]  /*0910*/  STL [R1+0x458], R15 ;  /* 0x0004580f01007387 */ /* 0x0003e20000100800 */
[----:B------:R-:W-:Y:S05]  /*0920*/  @!P3 BRA `(.L_x_5) ;  /* 0x00000000000cb947 */ /* 0x000fea0003800000 */
[----:B------:R-:W-:Y:S01]  /*0930*/  UCGABAR_WAIT ;  /* 0x0000000000007dc7 */ /* 0x000fe20008000000 */
[----:B------:R-:W-:Y:S01]  /*0940*/  CCTL.IVALL ;  /* 0x00000000ff00798f */ /* 0x000fe20002000000 */
[----:B------:R-:W-:Y:S05]  /*0950*/  BRA `(.L_x_6) ;  /* 0x0000000000047947 */ /* 0x000fea0003800000 */
.L_x_5:
[----:B------:R-:W-:Y:S06]  /*0960*/  BAR.SYNC.DEFER_BLOCKING 0x0 ;  /* 0x0000000000007b1d */ /* 0x000fec0000010000 */
.L_x_6:
[----:B------:R-:W-:Y:S05]  /*0970*/  @!P2 BRA `(.L_x_7) ;  /* 0x0000023000f4a947 */ /* 0x000fea0003800000 */
[----:B------:R-:W-:-:S06]  /*0980*/  UISETP.GT.U32.AND UP0, UPT, UR10, 0x1, UPT ;  /* 0x000000010a00788c */ /* 0x000fcc000bf04070 */
[----:B------:R-:W-:-:S13]  /*0990*/  PLOP3.LUT P1, PT, PT, PT, UP0, 0x80, 0x0 ;  /* 0x000000000000781c */ /* 0x000fda0003f2f008 */
[----:B0-----:R-:W-:Y:S05]  /*09a0*/  @P1 EXIT ;  /* 0x000000000000194d */ /* 0x001fea0003800000 */
[----:B------:R-:W-:Y:S01]  /*09b0*/  IMAD.MOV.U32 R5, RZ, RZ, -0x1 ;  /* 0xffffffffff057424 */ /* 0x000fe200078e00ff */
[----:B------:R-:W-:Y:S01]  /*09c0*/  ULDC.64 UR4, c[0x0][0x650] ;  /* 0x0001940000047ab9 */ /* 0x000fe20000000a00 */
[----:B------:R-:W-:Y:S01]  /*09d0*/  IMAD.MOV.U32 R4, RZ, RZ, -0x1 ;  /* 0xffffffffff047424 */ /* 0x000fe200078e00ff */
[----:B------:R-:W-:Y:S01]  /*09e0*/  ISETP.GE.U32.AND P1, PT, R8, UR4, PT ;  /* 0x0000000408007c0c */ /* 0x000fe2000bf26070 */
[----:B------:R-:W-:Y:S01]  /*09f0*/  UMOV UR10, 0xffffffff ;  /* 0xffffffff000a7882 */ /* 0x000fe20000000000 */
[----:B------:R0:W-:Y:S01]  /*0a00*/  STL [R1+0x464], R5 ;  /* 0x0004640501007387 */ /* 0x0001e20000100800 */
[----:B------:R-:W-:Y:S02]  /*0a10*/  PRMT R0, RZ, 0x7610, R0 ;  /* 0x00007610ff007816 */ /* 0x000fe40000000000 */
[----:B------:R-:W-:Y:S01]  /*0a20*/  ISETP.GE.U32.AND.EX P1, PT, R15, UR5, PT, P1 ;  /* 0x000000050f007c0c */ /* 0x000fe2000bf26110 */
[----:B------:R0:W-:-:S12]  /*0a30*/  STL [R1+0x460], R4 ;  /* 0x0004600401007387 */ /* 0x0001d80000100800 */
[----:B0-----:R-:W-:Y:S05]  /*0a40*/  @P1 BRA `(.L_x_8) ;  /* 0x00000004003c1947 */ /* 0x001fea0003800000 */
[----:B------:R-:W-:Y:S01]  /*0a50*/  ULDC.64 UR14, c[0x0][0x628] ;  /* 0x00018a00000e7ab9 */ /* 0x000fe20000000a00 */
[----:B------:R-:W0:Y:S01]  /*0a60*/  LDC.64 R6, c[0x0][0x620] ;  /* 0x00018800ff067b82 */ /* 0x000e220000000a00 */
[----:B------:R-:W-:Y:S01]  /*0a70*/  ISETP.NE.U32.AND P1, PT, RZ, UR14, PT ;  /* 0x0000000eff007c0c */ /* 0x000fe2000bf25070 */
[----:B------:R-:W-:Y:S01]  /*0a80*/  ULDC UR11, c[0x0][0x630] ;  /* 0x00018c00000b7ab9 */ /* 0x000fe20000000800 */
[----:B------:R-:W-:Y:S02]  /*0a90*/  R2UR UR4, R8 ;  /* 0x00000000080472ca */ /* 0x000fe400000e0000 */
[----:B------:R-:W-:Y:S02]  /*0aa0*/  ISETP.NE.AND.EX P1, PT, RZ, UR15, PT, P1 ;  /* 0x0000000fff007c0c */ /* 0x000fe4000bf25310 */
[----:B------:R-:W-:-:S11]  /*0ab0*/  R2UR UR5, R15 ;  /* 0x000000000f0572ca */ /* 0x000fd600000e0000 */
[----:B------:R-:W-:Y:S05]  /*0ac0*/  @!P1 BRA `(.L_x_9) ;  /* 0x0000000000309947 */ /* 0x000fea0003800000 */
[----:B------:R-:W-:Y:S01]  /*0ad0*/  R2UR UR4, R8 ;  /* 0x00000000080472ca */ /* 0x000fe200000e0000 */
[----:B------:R-:W-:Y:S01]  /*0ae0*/  ULDC UR8, c[0x0][0x634] ;  /* 0x00018d0000087ab9 */ /* 0x000fe20000000800 */
[----:B------:R-:W-:-:S11]  /*0af0*/  R2UR UR10, R15 ;  /* 0x000000000f0a72ca */ /* 0x000fd600000e0000 */
[----:B------:R-:W-:-:S04]  /*0b00*/  UIADD3 UR8, UP0, UR4, UR8, URZ ;  /* 0x0000000804087290 */ /* 0x000fc8000ff1e03f */
[----:B------:R-:W-:-:S04]  /*0b10*/  UIADD3.X UR10, URZ, UR10, URZ, UP0, !UPT ;  /* 0x0000000a3f0a7290 */ /* 0x000fc800087fe43f */
[----:B------:R-:W-:-:S04]  /*0b20*/  UIMAD.WIDE.U32 UR4, UR10, UR14, URZ ;  /* 0x0000000e0a0472a5 */ /* 0x000fc8000f8e003f */
[----:B------:R-:W-:Y:S02]  /*0b30*/  UIMAD.WIDE.U32 UR6, UP0, UR8, UR15, UR4 ;  /* 0x0000000f080672a5 */ /* 0x000fe4000f800004 */
[----:B------:R-:W-:Y:S02]  /*0b40*/  UIMAD.WIDE.U32 UR4, UR8, UR14, URZ ;  /* 0x0000000e080472a5 */ /* 0x000fe4000f8e003f */
[----:B------:R-:W-:Y:S02]  /*0b50*/  UIADD3.X UR9, URZ, URZ, URZ, UP0, !UPT ;  /* 0x0000003f3f097290 */ /* 0x000fe400087fe43f */
[----:B------:R-:W-:Y:S01]  /*0b60*/  UIADD3 URZ, UP0, UR5, UR6, URZ ;  /* 0x00000006053f7290 */ /* 0x000fe2000ff1e03f */
[----:B------:R-:W-:-:S03]  /*0b70*/  UMOV UR8, UR7 ;  /* 0x0000000700087c82 */ /* 0x000fc60008000000 */
[----:B------:R-:W-:-:S12]  /*0b80*/  UIMAD.WIDE.U32.X UR4, UR10, UR15, UR8, UP0 ;  /* 0x0000000f0a0472a5 */ /* 0x000fd800080e0408 */
.L_x_9:
[----:B------:R-:W-:Y:S01]  /*0b90*/  USHF.R.U64 UR10, UR4, UR11, UR5 ;  /* 0x0000000b040a7299 */ /* 0x000fe20008001205 */
[----:B------:R-:W2:Y:S01]  /*0ba0*/  LDC.64 R22, c[0x0][0x640] ;  /* 0x00019000ff167b82 */ /* 0x000ea20000000a00 */
[----:B------:R-:W-:Y:S01]  /*0bb0*/  USHF.R.U32.HI UR4, URZ, UR11, UR5 ;  /* 0x0000000b3f047299 */ /* 0x000fe20008011605 */
[----:B------:R-:W-:Y:S02]  /*0bc0*/  IMAD.MOV.U32 R4, RZ, RZ, R8 ;  /* 0x000000ffff047224 */ /* 0x000fe400078e0008 */
[----:B------:R-:W-:Y:S01]  /*0bd0*/  IMAD R21, R13, R14, R2 ;  /* 0x0000000e0d157224 */ /* 0x000fe200078e0202 */
[----:B------:R-:W-:Y:S01]  /*0be0*/  IADD3 R3, P1, RZ, -UR10, RZ ;  /* 0x8000000aff037c10 */ /* 0x000fe2000ff3e0ff */
[----:B------:R-:W-:Y:S02]  /*0bf0*/  IMAD.MOV.U32 R13, RZ, RZ, 0x1 ;  /* 0x00000001ff0d7424 */ /* 0x000fe400078e00ff */
[----:B------:R-:W1:Y:S02]  /*0c00*/  LDC R12, c[0x0][0x618] ;  /* 0x00018600ff0c7b82 */ /* 0x000e640000000800 */
[----:B------:R-:W-:-:S04]  /*0c10*/  IMAD.X R5, RZ, RZ, ~UR4, P1 ;  /* 0x80000004ff057e24 */ /* 0x000fc800088e06ff */
[-C--:B0-----:R-:W-:Y:S02]  /*0c20*/  IMAD R0, R5, R6.reuse, RZ ;  /* 0x0000000605007224 */ /* 0x081fe400078e02ff */
[----:B------:R-:W0:Y:S01]  /*0c30*/  LDC R16, c[0x0][0x608] ;  /* 0x00018200ff107b82 */ /* 0x000e220000000800 */
[----:B------:R-:W-:Y:S02]  /*0c40*/  IMAD.MOV.U32 R5, RZ, RZ, R15 ;  /* 0x000000ffff057224 */ /* 0x000fe400078e000f */
[----:B------:R-:W-:-:S05]  /*0c50*/  IMAD.WIDE.U32 R4, R3, R6, R4 ;  /* 0x0000000603047225 */ /* 0x000fca00078e0004 */
[----:B------:R-:W3:Y:S01]  /*0c60*/  LDC R20, c[0x0][0x658] ;  /* 0x00019600ff147b82 */ /* 0x000ee20000000800 */
[----:B------:R-:W-:Y:S01]  /*0c70*/  IMAD R3, R3, R7, R0 ;  /* 0x0000000703037224 */ /* 0x000fe200078e0200 */
[----:B--2---:R-:W-:-:S03]  /*0c80*/  ISETP.NE.U32.AND P1, PT, R22, RZ, PT ;  /* 0x000000ff1600720c */ /* 0x004fc60003f25070 */
[----:B------:R-:W-:Y:S01]  /*0c90*/  IMAD.IADD R3, R5, 0x1, R3 ;  /* 0x0000000105037824 */ /* 0x000fe200078e0203 */
[----:B------:R-:W-:Y:S01]  /*0ca0*/  ISETP.NE.AND.EX P1, PT, R23, RZ, PT, P1 ;  /* 0x000000ff1700720c */ /* 0x000fe20003f25310 */
[----:B------:R-:W-:Y:S01]  /*0cb0*/  IMAD.MOV.U32 R5, RZ, RZ, -0x1 ;  /* 0xffffffffff057424 */ /* 0x000fe200078e00ff */
[----:B------:R-:W2:Y:S02]  /*0cc0*/  LDC R18, c[0x0][0x600] ;  /* 0x00018000ff127b82 */ /* 0x000ea40000000800 */
[-CC-:B-1----:R-:W-:Y:S02]  /*0cd0*/  SHF.R.U64 R8, R4, R12.reuse, R3.reuse ;  /* 0x0000000c04087219 */ /* 0x182fe40000001203 */
[----:B------:R-:W-:-:S04]  /*0ce0*/  SHF.R.U32.HI R3, RZ, R12, R3 ;  /* 0x0000000cff037219 */ /* 0x000fc80000011603 */
[----:B------:R-:W1:Y:S01]  /*0cf0*/  LDC R11, c[0x0][0x648] ;  /* 0x00019200ff0b7b82 */ /* 0x000e620000000800 */
[-CC-:B0-----:R-:W-:Y:S02]  /*0d00*/  SHF.R.U64 R19, R8, R16.reuse, R3.reuse ;  /* 0x0000001008137219 */ /* 0x181fe40000001203 */
[----:B------:R-:W-:-:S05]  /*0d10*/  SHF.R.U32.HI R3, RZ, R16, R3 ;  /* 0x00000010ff037219 */ /* 0x000fca0000011603 */
[----:B------:R-:W0:Y:S01]  /*0d20*/  LDC R15, c[0x0][0x638] ;  /* 0x00018e00ff0f7b82 */ /* 0x000e220000000800 */
[-CC-:B---3--:R-:W-:Y:S02]  /*0d30*/  SHF.R.U64 R12, R19, R20.reuse, R3.reuse ;  /* 0x00000014130c7219 */ /* 0x188fe40000001203 */
[-C--:B------:R-:W-:Y:S02]  /*0d40*/  SHF.L.U32 R0, R5, R20.reuse, RZ ;  /* 0x0000001405007219 */ /* 0x080fe400000006ff */
[----:B------:R-:W-:Y:S01]  /*0d50*/  SHF.R.U32.HI R3, RZ, R20, R3 ;  /* 0x00000014ff037219 */ /* 0x000fe20000011603 */
[----:B------:R-:W-:Y:S01]  /*0d60*/  IMAD.MOV.U32 R2, RZ, RZ, R12 ;  /* 0x000000ffff027224 */ /* 0x000fe200078e000c */
[----:B------:R-:W-:Y:S01]  /*0d70*/  LOP3.LUT R0, RZ, R0, RZ, 0x33, !PT ;  /* 0x00000000ff007212 */ /* 0x000fe200078e33ff */
[----:B------:R-:W3:Y:S01]  /*0d80*/  LDC R17, c[0x0][0x610] ;  /* 0x00018400ff117b82 */ /* 0x000ee20000000800 */
[----:B------:R-:W-:Y:S05]  /*0d90*/  @!P1 BRA `(.L_x_10) ;  /* 0x0000000000289947 */ /* 0x000fea0003800000 */
[----:B------:R-:W4:Y:S02]  /*0da0*/  LDC R7, c[0x0][0x64c] ;  /* 0x00019300ff077b82 */ /* 0x000f240000000800 */
[----:B----4-:R-:W-:-:S05]  /*0db0*/  IADD3 R7, P1, R12, R7, RZ ;  /* 0x000000070c077210 */ /* 0x010fca0007f3e0ff */
[----:B------:R-:W-:-:S04]  /*0dc0*/  IMAD.X R9, RZ, RZ, R3, P1 ;  /* 0x000000ffff097224 */ /* 0x000fc800008e0603 */
[----:B------:R-:W-:-:S04]  /*0dd0*/  IMAD.WIDE.U32 R2, R9, R22, RZ ;  /* 0x0000001609027225 */ /* 0x000fc800078e00ff */
[----:B------:R-:W-:-:S04]  /*0de0*/  IMAD.WIDE.U32 R4, P1, R7, R23, R2 ;  /* 0x0000001707047225 */ /* 0x000fc80007820002 */
[----:B------:R-:W-:-:S04]  /*0df0*/  IMAD.WIDE.U32 R2, R7, R22, RZ ;  /* 0x0000001607027225 */ /* 0x000fc800078e00ff */
[----:B------:R-:W-:Y:S01]  /*0e00*/  IMAD.X R7, RZ, RZ, RZ, P1 ;  /* 0x000000ffff077224 */ /* 0x000fe200008e06ff */
[----:B------:R-:W-:Y:S01]  /*0e10*/  IADD3 RZ, P1, R3, R4, RZ ;  /* 0x0000000403ff7210 */ /* 0x000fe20007f3e0ff */
[----:B------:R-:W-:-:S04]  /*0e20*/  IMAD.MOV.U32 R6, RZ, RZ, R5 ;  /* 0x000000ffff067224 */ /* 0x000fc800078e0005 */
[----:B------:R-:W-:-:S08]  /*0e30*/  IMAD.WIDE.U32.X R2, R9, R23, R6, P1 ;  /* 0x0000001709027225 */ /* 0x000fd000008e0406 */
.L_x_10:
[----:B-1----:R-:W-:Y:S01]  /*0e40*/  SHF.R.U64 R4, R2, R11, R3 ;  /* 0x0000000b02047219 */ /* 0x002fe20000001203 */
[----:B--2---:R-:W-:Y:S01]  /*0e50*/  VIADD R5, R18, 0xffffffff ;  /* 0xffffffff12057836 */ /* 0x004fe20000000000 */
[----:B------:R-:W-:Y:S02]  /*0e60*/  SHF.L.U32 R2, R13, R20, RZ ;  /* 0x000000140d027219 */ /* 0x000fe400000006ff */
[----:B------:R-:W-:Y:S01]  /*0e70*/  LOP3.LUT R3, R19, R0, RZ, 0xc0, !PT ;  /* 0x0000000013037212 */ /* 0x000fe200078ec0ff */
[----:B------:R-:W-:Y:S01]  /*0e80*/  IMAD.MOV R6, RZ, RZ, -R4 ;  /* 0x000000ffff067224 */ /* 0x000fe200078e0a04 */
[----:B------:R-:W-:Y:S02]  /*0e90*/  SEL R0, R10, R21, !P4 ;  /* 0x000000150a007207 */ /* 0x000fe40006000000 */
[----:B------:R-:W-:Y:S01]  /*0ea0*/  LOP3.LUT R5, R8, R5, RZ, 0xc0, !PT ;  /* 0x0000000508057212 */ /* 0x000fe200078ec0ff */
[----:B------:R-:W-:Y:S02]  /*0eb0*/  IMAD R7, R2, R4, R3 ;  /* 0x0000000402077224 */ /* 0x000fe400078e0203 */
[----:B0-----:R-:W-:-:S02]  /*0ec0*/  IMAD R3, R6, R15, R12 ;  /* 0x0000000f06037224 */ /* 0x001fc400078e020c */
[----:B---3--:R-:W-:Y:S02]  /*0ed0*/  IMAD R2, R7, R17, R0 ;  /* 0x0000001107027224 */ /* 0x008fe400078e0200 */
[----:B------:R-:W-:Y:S02]  /*0ee0*/  IMAD R3, R3, R18, R5 ;  /* 0x0000001203037224 */ /* 0x000fe400078e0205 */
[----:B------:R-:W-:-:S03]  /*0ef0*/  IMAD.MOV.U32 R0, RZ, RZ, 0x1 ;  /* 0x00000001ff007424 */ /* 0x000fc600078e00ff */
[----:B------:R-:W-:Y:S02]  /*0f00*/  SEL R4, R3, R2, !P4 ;  /* 0x0000000203047207 */ /* 0x000fe40006000000 */
[----:B------:R-:W-:-:S03]  /*0f10*/  SEL R2, R2, R3, !P4 ;  /* 0x0000000302027207 */ /* 0x000fc60006000000 */
[----:B------:R0:W-:Y:S04]  /*0f20*/  STL [R1+0x460], R4 ;  /* 0x0004600401007387 */ /* 0x0001e80000100800 */
[----:B------:R0:W-:Y:S02]  /*0f30*/  STL [R1+0x464], R2 ;  /* 0x0004640201007387 */ /* 0x0001e40000100800 */
.L_x_8:
[----:B------:R-:W-:-:S08]  /*0f40*/  NOP ;  /* 0x0000000000007918 */ /* 0x000fd00000000000 */
[----:B------:R-:W2:Y:S02]  /*0f50*/  USETMAXREG.TRY_ALLOC.CTAPOOL UP0, 0xf0 ;  /* 0x000000f0000079c8 */ /* 0x000ea40008000600 */
[----:B--2---:R-:W-:-:S13]  /*0f60*/  PLOP3.LUT P1, PT, PT, PT, UP0, 0x80, 0x0 ;  /* 0x000000000000781c */ /* 0x004fda0003f2f008 */
[----:B------:R-:W-:Y:S05]  /*0f70*/  @!P1 BRA `(.L_x_8) ;  /* 0xfffffffc00f09947 */ /* 0x000fea000383ffff */
[----:B------:R-:W-:Y:S01]  /*0f80*/  ULDC.64 UR4, c[0x0][0x598] ;  /* 0x0001660000047ab9 */ /* 0x000fe20000000a00 */
[----:B------:R-:W-:Y:S01]  /*0f90*/  ULDC.64 UR14, c[0x0][0x208] ;  /* 0x00008200000e7ab9 */ /* 0x000fe20000000a00 */
[----:B------:R-:W-:-:S04]  /*0fa0*/  ISETP.NE.U32.AND P1, PT, RZ, UR4, PT ;  /* 0x00000004ff007c0c */ /* 0x000fc8000bf25070 */
[----:B------:R-:W-:-:S13]  /*0fb0*/  ISETP.NE.AND.EX P1, PT, RZ, UR5, PT, P1 ;  /* 0x00000005ff007c0c */ /* 0x000fda000bf25310 */
[----:B------:R-:W-:Y:S05]  /*0fc0*/  @!P1 BRA `(.L_x_11) ;  /* 0x0000000000209947 */ /* 0x000fea0003800000 */
[----:B0-----:R-:W0:Y:S02]  /*0fd0*/  LDC.64 R2, c[0x0][0x598] ;  /* 0x00016600ff027b82 */ /* 0x001e240000000a00 */
[----:B0-----:R-:W2:Y:S02]  /*0fe0*/  LDG.E.64 R2, desc[UR14][R2.64] ;  /* 0x0000000e02027981 */ /* 0x001ea4000c1e1b00 */
[----:B--2---:R-:W-:-:S04]  /*0ff0*/  ISETP.NE.U32.AND P1, PT, R2, RZ, PT ;  /* 0x000000ff0200720c */ /* 0x004fc80003f25070 */
[----:B------:R-:W-:-:S13]  /*1000*/  ISETP.NE.AND.EX P1, PT, R3, RZ, PT, P1 ;  /* 0x000000ff0300720c */ /* 0x000fda0003f25310 */
[----:B------:R-:W-:Y:S05]  /*1010*/  @!P1 BRA `(.L_x_11) ;  /* 0x00000000000c9947 */ /* 0x000fea0003800000 */
[----:B------:R-:W2:Y:S02]  /*1020*/  LD.E R2, desc[UR14][R2.64] ;  /* 0x0000000e02027980 */ /* 0x000ea4000c101900 */
[----:B--2---:R-:W-:Y:S01]  /*1030*/  R2UR UR20, R2 ;  /* 0x00000000021472ca */ /* 0x004fe200000e0000 */
[----:B------:R-:W-:-:S14]  /*1040*/  BRA `(.L_x_12) ;  /* 0x0000000000247947 */ /* 0x000fdc0003800000 */
.L_x_11:
[----:B------:R-:W-:Y:S02]  /*1050*/  ULDC.64 UR4, c[0x0][0x588] ;  /* 0x0001620000047ab9 */ /* 0x000fe40000000a00 */
[----:B------:R-:W-:-:S04]  /*1060*/  ISETP.NE.U32.AND P1, PT, RZ, UR4, PT ;  /* 0x00000004ff007c0c */ /* 0x000fc8000bf25070 */
[----:B------:R-:W-:-:S13]  /*1070*/  ISETP.NE.AND.EX P1, PT, RZ, UR5, PT, P1 ;  /* 0x00000005ff007c0c */ /* 0x000fda000bf25310 */
[----:B------:R-:W-:Y:S05]  /*1080*/  @!P1 BRA `(.L_x_13) ;  /* 0x0000000000109947 */ /* 0x000fea0003800000 */
[----:B0-----:R-:W0:Y:S02]  /*1090*/  LDC.64 R2, c[0x0][0x588] ;  /* 0x00016200ff027b82 */ /* 0x001e240000000a00 */
[----:B0-----:R-:W2:Y:S02]  /*10a0*/  LDG.E R2, desc[UR14][R2.64] ;  /* 0x0000000e02027981 */ /* 0x001ea4000c1e1900 */
[----:B--2---:R-:W-:Y:S01]  /*10b0*/  R2UR UR20, R2 ;  /* 0x00000000021472ca */ /* 0x004fe200000e0000 */
[----:B------:R-:W-:-:S14]  /*10c0*/  BRA `(.L_x_12) ;  /* 0x0000000000047947 */ /* 0x000fdc0003800000 */
.L_x_13:
[----:B------:R-:W-:-:S05]  /*10d0*/  ULDC UR20, c[0x0][0x580] ;  /* 0x0001600000147ab9 */ /* 0x000fca0000000800 */
.L_x_12:
[----:B------:R-:W-:Y:S02]  /*10e0*/  ULDC.64 UR4, c[0x0][0x5a0] ;  /* 0x0001680000047ab9 */ /* 0x000fe40000000a00 */
        /* <DEDUP_REMOVED lines=11> */
.L_x_14:
        /* <DEDUP_REMOVED lines=8> */
.L_x_16:
[----:B------:R-:W-:-:S05]  /*1220*/  ULDC UR21, c[0x0][0x584] ;  /* 0x0001610000157ab9 */ /* 0x000fca0000000800 */
.L_x_15:
[----:B------:R-:W-:-:S13]  /*1230*/  LOP3.LUT P1, RZ, R0, 0xff, RZ, 0xc0, !PT ;  /* 0x000000ff00ff7812 */ /* 0x000fda000782c0ff */
[----:B------:R-:W-:Y:S05]  /*1240*/  @!P1 EXIT ;  /* 0x000000000000994d */ /* 0x000fea0003800000 */
[----:B------:R-:W-:Y:S01]  /*1250*/  ULDC UR4, c[0x0][0x28c] ;  /* 0x0000a30000047ab9 */ /* 0x000fe20000000800 */
[----:B------:R-:W-:Y:S02]  /*1260*/  ULOP3.LUT UR22, UR13, 0x1, URZ, 0xfc, !UPT ;  /* 0x000000010d167892 */ /* 0x000fe4000f8efc3f */
[----:B------:R-:W-:-:S04]  /*1270*/  UIADD3 UR4, UR4, 0x3f, URZ ;  /* 0x0000003f04047890 */ /* 0x000fc8000fffe03f */
[----:B------:R-:W-:-:S04]  /*1280*/  USHF.R.S32.HI UR5, URZ, 0x1f, UR4 ;  /* 0x0000001f3f057899 */ /* 0x000fc80008011404 */
[----:B------:R-:W-:-:S03]  /*1290*/  ULEA.HI UR5, UR5, UR4, URZ, 0x6 ;  /* 0x0000000405057291 */ /* 0x000fc6000f8f303f */
[----:B------:R-:W-:Y:S01]  /*12a0*/  UMOV UR4, URZ ;  /* 0x0000003f00047c82 */ /* 0x000fe20008000000 */
[----:B------:R-:W-:-:S03]  /*12b0*/  USHF.R.S32.HI UR9, URZ, 0x6, UR5 ;  /* 0x000000063f097899 */ /* 0x000fc60008011405 */
[----:B------:R-:W-:-:S09]  /*12c0*/  UMOV UR5, URZ ;  /* 0x0000003f00057c82 */ /* 0x000fd20008000000 */
.L_x_555:
[----:B------:R-:W-:Y:S01]  /*12d0*/  STL [R1+0x450], RZ ;  /* 0x000450ff01007387 */ /* 0x000fe20000100800 */
[----:B--2---:R-:W2:Y:S01]  /*12e0*/  S2UR UR18, SR_CgaCtaId ;  /* 0x00000000001279c3 */ /* 0x004ea20000008800 */
[----:B------:R-:W-:Y:S01]  /*12f0*/  UMOV UR17, 0x400 ;  /* 0x0000040000117882 */ /* 0x000fe20000000000 */
[----:B------:R-:W-:Y:S01]  /*1300*/  UMOV UR6, URZ ;  /* 0x0000003f00067c82 */ /* 0x000fe20008000000 */
[----:B------:R-:W-:Y:S01]  /*1310*/  STL [R1+0x44c], RZ ;  /* 0x00044cff01007387 */ /* 0x000fe20000100800 */
[----:B------:R-:W-:Y:S01]  /*1320*/  UMOV UR7, URZ ;  /* 0x0000003f00077c82 */ /* 0x000fe20008000000 */
[----:B------:R-:W-:Y:S01]  /*1330*/  UMOV UR8, URZ ;  /* 0x0000003f00087c82 */ /* 0x000fe20008000000 */
[----:B------:R-:W-:Y:S01]  /*1340*/  UMOV UR23, UR5 ;  /* 0x0000000500177c82 */ /* 0x000fe20008000000 */
[----:B------:R-:W-:Y:S01]  /*1350*/  STL [R1+0x448], RZ ;  /* 0x000448ff01007387 */ /* 0x000fe20000100800 */
[----:B0-----:R-:W0:Y:S01]  /*1360*/  LDC R2, c[0x0][0x28c] ;  /* 0x0000a300ff027b82 */ /* 0x001e220000000800 */
[----:B------:R-:W-:-:S02]  /*1370*/  CS2R R236, SRZ ;  /* 0x0000000000ec7805 */ /* 0x000fc4000001ff00 */
[----:B------:R-:W-:Y:S01]  /*1380*/  CS2R R234, SRZ ;  /* 0x0000000000ea7805 */ /* 0x000fe2000001ff00 */
[----:B------:R-:W-:Y:S01]  /*1390*/  STL [R1+0x444], RZ ;  /* 0x000444ff01007387 */ /* 0x000fe20000100800 */
[----:B------:R-:W-:Y:S02]  /*13a0*/  CS2R R232, SRZ ;  /* 0x0000000000e87805 */ /* 0x000fe4000001ff00 */
[----:B------:R-:W-:Y:S02]  /*13b0*/  CS2R R230, SRZ ;  /* 0x0000000000e67805 */ /* 0x000fe4000001ff00 */
[----:B------:R-:W-:Y:S01]  /*13c0*/  CS2R R228, SRZ ;  /* 0x0000000000e47805 */ /* 0x000fe2000001ff00 */
[----:B------:R-:W-:Y:S01]  /*13d0*/  STL [R1+0x440], RZ ;  /* 0x000440ff01007387 */ /* 0x000fe20000100800 */
[----:B------:R-:W-:Y:S02]  /*13e0*/  CS2R R226, SRZ ;  /* 0x0000000000e27805 */ /* 0x000fe4000001ff00 */
        /* <DEDUP_REMOVED lines=15> */
[----:B0-----:R-:W-:Y:S02]  /*14e0*/  ISETP.GE.AND P1, PT, R2, 0x1, PT ;  /* 0x000000010200780c */ /* 0x001fe40003f26270 */
        /* <DEDUP_REMOVED lines=40> */
[----:B-1----:R-:W-:-:S02]  /*1770*/  CS2R R14, SRZ ;  /* 0x00000000000e7805 */ /* 0x002fc4000001ff00 */
[----:B------:R-:W-:Y:S01]  /*1780*/  CS2R R12, SRZ ;  /* 0x00000000000c7805 */ /* 0x000fe2000001ff00 */
[----:B------:R-:W-:Y:S01]  /*1790*/  STL [R1+0x404], RZ ;  /* 0x000404ff01007387 */ /* 0x000fe20000100800 */
[----:B------:R-:W-:Y:S02]  /*17a0*/  CS2R R10, SRZ ;  /* 0x00000000000a7805 */ /* 0x000fe4000001ff00 */
[----:B------:R-:W-:Y:S02]  /*17b0*/  CS2R R8, SRZ ;  /* 0x0000000000087805 */ /* 0x000fe4000001ff00 */
[----:B------:R-:W-:Y:S01]  /*17c0*/  CS2R R6, SRZ ;  /* 0x0000000000067805 */ /* 0x000fe2000001ff00 */
[----:B------:R-:W-:Y:S01]  /*17d0*/  STL [R1+0x400], RZ ;  /* 0x000400ff01007387 */ /* 0x000fe20000100800 */
[----:B------:R-:W-:Y:S01]  /*17e0*/  CS2R R4, SRZ ;  /* 0x0000000000047805 */ /* 0x000fe2000001ff00 */
[----:B------:R-:W-:Y:S01]  /*17f0*/  IMAD.MOV.U32 R3, RZ, RZ, RZ ;  /* 0x000000ffff037224 */ /* 0x000fe200078e00ff */
[----:B------:R-:W-:Y:S01]  /*1800*/  CS2R R24, SRZ ;  /* 0x0000000000187805 */ /* 0x000fe2000001ff00 */
[----:B------:R-:W-:Y:S01]  /*1810*/  STL [R1+0x3fc], RZ ;  /* 0x0003fcff01007387 */ /* 0x000fe20000100800 */
[----:B------:R-:W-:-:S02]  /*1820*/  CS2R R26, SRZ ;  /* 0x00000000001a7805 */ /* 0x000fc4000001ff00 */
[----:B------:R-:W-:Y:S02]  /*1830*/  CS2R R28, SRZ ;  /* 0x00000000001c7805 */ /* 0x000fe4000001ff00 */
[----:B------:R-:W-:Y:S01]  /*1840*/  CS2R R30, SRZ ;  /* 0x00000000001e7805 */ /* 0x000fe2000001ff00 */
[----:B------:R-:W-:Y:S01]  /*1850*/  STL [R1+0x3f8], RZ ;  /* 0x0003f8ff01007387 */ /* 0x000fe20000100800 */
[----:B------:R-:W-:Y:S02]  /*1860*/  CS2R R32, SRZ ;  /* 0x0000000000207805 */ /* 0x000fe4000001ff00 */
[----:B------:R-:W-:Y:S02]  /*1870*/  CS2R R34, SRZ ;  /* 0x0000000000227805 */ /* 0x000fe4000001ff00 */
        /* <DEDUP_REMOVED lines=77> */
[----:B------:R-:W-:Y:S04]  /*1d50*/  STL [R1+0x3a8], RZ ;  /* 0x0003a8ff01007387 */ /* 0x000fe80000100800 */
        /* <DEDUP_REMOVED lines=106> */
[----:B------:R-:W-:Y:S04]  /*2400*/  STL [R1], RZ ;  /* 0x000000ff01007387 */ /* 0x000fe80000100800 */
        /* <DEDUP_REMOVED lines=39> */
[----:B------:R-:W-:Y:S01]  /*2680*/  STL [R1+0xa0], RZ ;  /* 0x0000a0ff01007387 */ /* 0x000fe20000100800 */
[----:B------:R-:W0:Y:S03]  /*2690*/  S2R R0, SR_TID.X ;  /* 0x0000000000007919 */ /* 0x000e260000002100 */
        /* <DEDUP_REMOVED lines=8> */
[----:B0-----:R-:W-:-:S03]  /*2720*/  LOP3.LUT R0, R0, 0x80, RZ, 0xc0, !PT ;  /* 0x0000008000007812 */ /* 0x001fc600078ec0ff */
[----:B------:R-:W-:Y:S01]  /*2730*/  STL [R1+0xc4], RZ ;  /* 0x0000c4ff01007387 */ /* 0x000fe20000100800 */
[----:B------:R-:W-:-:S03]  /*2740*/  SHF.R.U32.HI R0, RZ, 0x7, R0 ;  /* 0x00000007ff007819 */ /* 0x000fc60000011600 */
        /* <DEDUP_REMOVED lines=33> */
[----:B------:R-:W0:Y:S04]  /*2960*/  SHFL.IDX PT, R0, R0, RZ, 0x1f ;  /* 0x00001fff00007589 */ /* 0x000e2800000e0000 */
[----:B------:R1:W-:Y:S04]  /*2970*/  STL [R1+0x14c], RZ ;  /* 0x00014cff01007387 */ /* 0x0003e80000100800 */
[----:B------:R1:W-:Y:S04]  /*2980*/  STL [R1+0x150], RZ ;  /* 0x000150ff01007387 */ /* 0x0003e80000100800 */
[----:B------:R1:W-:Y:S04]  /*2990*/  STL [R1+0x154], RZ ;  /* 0x000154ff01007387 */ /* 0x0003e80000100800 */
[----:B------:R1:W-:Y:S04]  /*29a0*/  STL [R1+0x158], RZ ;  /* 0x000158ff01007387 */ /* 0x0003e80000100800 */
[----:B------:R1:W-:Y:S04]  /*29b0*/  STL [R1+0x15c], RZ ;  /* 0x00015cff01007387 */ /* 0x0003e80000100800 */
[----:B------:R1:W-:Y:S01]  /*29c0*/  STL [R1+0x160], RZ ;  /* 0x000160ff01007387 */ /* 0x0003e20000100800 */
[----:B0-----:R-:W-:Y:S01]  /*29d0*/  R2UR UR12, R0 ;  /* 0x00000000000c72ca */ /* 0x001fe200000e0000 */
[----:B------:R-:W-:-:S02]  /*29e0*/  IMAD.U32 R0, RZ, RZ, UR4 ;  /* 0x00000004ff007e24 */ /* 0x000fc4000f8e00ff */
[----:B------:R1:W-:Y:S04]  /*29f0*/  STL [R1+0x164], RZ ;  /* 0x000164ff01007387 */ /* 0x0003e80000100800 */
[----:B------:R1:W-:Y:S04]  /*2a00*/  STL [R1+0x168], RZ ;  /* 0x000168ff01007387 */ /* 0x0003e80000100800 */
[----:B------:R1:W-:Y:S02]  /*2a10*/  STL [R1+0x16c], RZ ;  /* 0x00016cff01007387 */ /* 0x0003e40000100800 */
[----:B------:R-:W-:-:S02]  /*2a20*/  ULEA.HI UR11, UR12, UR12, URZ, 0x1 ;  /* 0x0000000c0c0b7291 */ /* 0x000fc4000f8f083f */
[----:B------:R1:W-:Y:S02]  /*2a30*/  STL [R1+0x170], RZ ;  /* 0x000170ff01007387 */ /* 0x0003e40000100800 */
[----:B------:R-:W-:Y:S02]  /*2a40*/  ULOP3.LUT UR16, UR11, 0xffffe, URZ, 0xc0, !UPT ;  /* 0x000ffffe0b107892 */ /* 0x000fe4000f8ec03f */
[----:B------:R1:W-:Y:S01]  /*2a50*/  STL [R1+0x174], RZ ;  /* 0x000174ff01007387 */ /* 0x0003e20000100800 */
[----:B--2---:R-:W-:Y:S02]  /*2a60*/  ULEA UR11, UR18, UR17, 0x18 ;  /* 0x00000011120b7291 */ /* 0x004fe4000f8ec03f */
[----:B------:R-:W-:Y:S01]  /*2a70*/  UIADD3 UR16, UR12, -UR16, URZ ;  /* 0x800000100c107290 */ /* 0x000fe2000fffe03f */
[----:B------:R1:W-:Y:S03]  /*2a80*/  STL [R1+0x178], RZ ;  /* 0x000178ff01007387 */ /* 0x0003e60000100800 */
[----:B------:R-:W-:Y:S01]  /*2a90*/  ULEA UR16, UR16, UR11, 0xc ;  /* 0x0000000b10107291 */ /* 0x000fe2000f8e603f */
[----:B------:R1:W-:Y:S03]  /*2aa0*/  STL [R1+0x17c], RZ ;  /* 0x00017cff01007387 */ /* 0x0003e60000100800 */
[----:B------:R-:W-:Y:S01]  /*2ab0*/  UIADD3 UR16, UR16, 0x180, URZ ;  /* 0x0000018010107890 */ /* 0x000fe2000fffe03f */
[----:B------:R1:W-:Y:S03]  /*2ac0*/  STL [R1+0x180], RZ ;  /* 0x000180ff01007387 */ /* 0x0003e60000100800 */
[----:B------:R-:W-:Y:S01]  /*2ad0*/  USHF.R.U32.HI UR12, URZ, 0x4, UR16 ;  /* 0x000000043f0c7899 */ /* 0x000fe20008011610 */
[----:B------:R1:W-:Y:S03]  /*2ae0*/  STL [R1+0x184], RZ ;  /* 0x000184ff01007387 */ /* 0x0003e60000100800 */
[----:B------:R-:W-:Y:S01]  /*2af0*/  ULOP3.LUT UR12, UR12, 0x3fff, URZ, 0xc0, !UPT ;  /* 0x00003fff0c0c7892 */ /* 0x000fe2000f8ec03f */
[----:B------:R1:W-:Y:S04]  /*2b00*/  STL [R1+0x188], RZ ;  /* 0x000188ff01007387 */ /* 0x0003e80000100800 */
        /* <DEDUP_REMOVED lines=28> */
[----:B------:R1:W-:Y:S01]  /*2cd0*/  STL [R1+0x1fc], RZ ;  /* 0x0001fcff01007387 */ /* 0x0003e20000100800 */
[----:B------:R-:W-:Y:S05]  /*2ce0*/  @!P1 BRA `(.L_x_17) ;  /* 0x0000004000c09947 */ /* 0x000fea0003800000 */
[----:B------:R-:W-:-:S06]  /*2cf0*/  UISETP.NE.AND UP0, UPT, UR22, 0x3, UPT ;  /* 0x000000031600788c */ /* 0x000fcc000bf05270 */
[----:B------:R-:W-:-:S13]  /*2d00*/  PLOP3.LUT P2, PT, PT, PT, UP0, 0x80, 0x0 ;  /* 0x000000000000781c */ /* 0x000fda0003f4f008 */
[----:B------:R-:W-:Y:S05]  /*2d10*/  @!P2 BRA `(.L_x_18) ;  /* 0x000000000004a947 */ /* 0x000fea0003800000 */
[----:B------:R-:W-:Y:S01]  /*2d20*/  BPT.TRAP 0x1 ;  /* 0x000000040000795c */ /* 0x000fe20000300000 */
.L_x_18:
[----:B------:R-:W-:Y:S01]  /*2d30*/  ULEA UR6, UR5, UR11, 0x3 ;  /* 0x0000000b05067291 */ /* 0x000fe2000f8e183f */
[----:B------:R-:W-:-:S05]  /*2d40*/  IMAD.U32 R0, RZ, RZ, UR4 ;  /* 0x00000004ff007e24 */ /* 0x000fca000f8e00ff */
[----:B------:R-:W-:-:S04]  /*2d50*/  SHF.L.U32 R0, R0, 0x1f, RZ ;  /* 0x0000001f00007819 */ /* 0x000fc800000006ff */
[----:B------:R0:W2:Y:S01]  /*2d60*/  SYNCS.PHASECHK.TRANS64.TRYWAIT P1, [UR6], R0 ;  /* 0x00000000ff0075a7 */ /* 0x0000a20008020146 */
[----:B------:R-:W-:Y:S05]  /*2d70*/  @!P2 BRA `(.L_x_19) ;  /* 0x000000000004a947 */ /* 0x000fea0003800000 */
[----:B------:R-:W-:Y:S01]  /*2d80*/  BPT.TRAP 0x1 ;  /* 0x000000040000795c */ /* 0x000fe20000300000 */
.L_x_19:
[----:B--2---:R-:W-:Y:S05]  /*2d90*/  @P1 BRA `(.L_x_20) ;  /* 0x0000000000081947 */ /* 0x004fea0003800000 */
[----:B------:R-:W2:Y:S02]  /*2da0*/  SYNCS.PHASECHK.TRANS64.TRYWAIT P1, [UR6], R0 ;  /* 0x00000000ff0075a7 */ /* 0x000ea40008020146 */
[----:B--2---:R-:W-:Y:S05]  /*2db0*/  @!P1 BRA `(.L_x_21) ;  /* 0x0000022400e49947 */ /* 0x004fea0003800000 */
.L_x_20:
[----:B------:R-:W-:Y:S01]  /*2dc0*/  UIADD3 UR6, UR11, 0x1c180, URZ ;  /* 0x0001c1800b067890 */ /* 0x000fe2000fffe03f */
[----:B------:R-:W-:Y:S01]  /*2dd0*/  WARPGROUP.ARRIVE ;  /* 0x00000000000079c5 */ /* 0x000fe20000000000 */
[----:B------:R-:W-:Y:S02]  /*2de0*/  ULOP3.LUT UR7, UR12, 0x10000, URZ, 0xfc, !UPT ;  /* 0x000100000c077892 */ /* 0x000fe4000f8efc3f */
[----:B------:R-:W-:Y:S02]  /*2df0*/  USHF.R.U32.HI UR6, URZ, 0x4, UR6 ;  /* 0x000000043f067899 */ /* 0x000fe40008011606 */
[----:B------:R-:W-:Y:S02]  /*2e00*/  ULEA UR7, UR5, UR7, 0xa ;  /* 0x0000000705077291 */ /* 0x000fe4000f8e503f */
[----:B------:R-:W-:Y:S01]  /*2e10*/  ULOP3.LUT UR6, UR6, 0x3fff, URZ, 0xc0, !UPT ;  /* 0x00003fff06067892 */ /* 0x000fe2000f8ec03f */
[----:B------:R-:W-:Y:S01]  /*2e20*/  UMOV UR17, 0x80000020 ;  /* 0x8000002000117882 */ /* 0x000fe20000000000 */
[----:B------:R-:W-:-:S02]  /*2e30*/  UMOV UR19, 0x80000020 ;  /* 0x8000002000137882 */ /* 0x000fc40000000000 */
[----:B------:R-:W-:Y:S01]  /*2e40*/  ULOP3.LUT UR6, UR6, 0x10000, URZ, 0xfc, !UPT ;  /* 0x0001000006067892 */ /* 0x000fe2000f8efc3f */
[----:B------:R-:W-:-:S03]  /*2e50*/  UMOV UR16, UR7 ;  /* 0x0000000700107c82 */ /* 0x000fc60008000000 */
[----:B------:R-:W-:-:S03]  /*2e60*/  ULEA UR8, UR5, UR6, 0xa ;  /* 0x0000000605087291 */ /* 0x000fc6000f8e503f */
[----:B------:R-:W-:-:S04]  /*2e70*/  UMOV UR6, 0x2 ;  /* 0x0000000200067882 */ /* 0x000fc80000000000 */
[----:B------:R-:W-:Y:S02]  /*2e80*/  UMOV UR18, UR8 ;  /* 0x0000000800127c82 */ /* 0x000fe40008000000 */
[----:B------:R-:W-:Y:S01]  /*2e90*/  QGMMA.64x256x32.F32.E4M3.E4M3 R24, gdesc[UR16], RZ, !UPT, gsb0 ;  /* 0x03e00000101879f3 */ /* 0x000fe2000c0008ff */
[----:B------:R-:W-:Y:S01]  /*2ea0*/  UIADD3 UR16, UR7, 0x200, URZ ;  /* 0x0000020007107890 */ /* 0x000fe2000fffe03f */
[----:B------:R-:W-:Y:S01]  /*2eb0*/  UMOV UR17, 0x80000020 ;  /* 0x8000002000117882 */ /* 0x000fe20000000000 */
[----:B------:R-:W-:Y:S02]  /*2ec0*/  WARPGROUP.DEPBAR.LE gsb0, 0x0 ;  /* 0x00008000000079c5 */ /* 0x000fe40000010000 */
[----:B------:R-:W-:Y:S04]  /*2ed0*/  STL.64 [R1], R24 ;  /* 0x0000001801007387 */ /* 0x000fe80000100a00 */
[----:B------:R-:W-:Y:S04]  /*2ee0*/  STL.64 [R1+0x8], R26 ;  /* 0x0000081a01007387 */ /* 0x000fe80000100a00 */
        /* <DEDUP_REMOVED lines=61> */
[----:B------:R3:W-:Y:S02]  /*32c0*/  STL.64 [R1+0x1f8], R150 ;  /* 0x0001f89601007387 */ /* 0x0007e40000100a00 */
[----:B---3--:R-:W-:-:S06]  /*32d0*/  WARPGROUP.ARRIVE ;  /* 0x00000000000079c5 */ /* 0x008fcc0000000000 */
[----:B------:R-:W-:Y:S03]  /*32e0*/  QGMMA.64x256x32.F32.E4M3.E4M3 R24, gdesc[UR16], RZ, !UPT, gsb0 ;  /* 0x03e00000101879f3 */ /* 0x000fe6000c0008ff */
[----:B------:R-:W-:Y:S02]  /*32f0*/  WARPGROUP.DEPBAR.LE gsb0, 0x0 ;  /* 0x00008000000079c5 */ /* 0x000fe40000010000 */
        /* <DEDUP_REMOVED lines=21> */
[----:B------:R3:W-:Y:S04]  /*3450*/  STL.64 [R1+0x470], R108 ;  /* 0x0004706c01007387 */ /* 0x0007e80000100a00 */
        /* <DEDUP_REMOVED lines=70> */
[----:B---3--:R-:W3:Y:S04]  /*38c0*/  LDL.LU.64 R108, [R1] ;  /* 0x00000000016c7983 */ /* 0x008ee80000300a00 */
[----:B------:R-:W3:Y:S04]  /*38d0*/  LDL.LU.64 R110, [R1+0x8] ;  /* 0x00000800016e7983 */ /* 0x000ee80000300a00 */
        /* <DEDUP_REMOVED lines=61> */
[----:B------:R-:W3:Y:S01]  /*3cb0*/  LDL.LU.64 R234, [R1+0x1f8] ;  /* 0x0001f80001ea7983 */ /* 0x000ee20000300a00 */
[----:B------:R-:W-:-:S02]  /*3cc0*/  UIADD3 UR16, UR7, 0x2, URZ ;  /* 0x0000000207107890 */ /* 0x000fc4000fffe03f */
[----:B------:R-:W-:Y:S01]  /*3cd0*/  UIADD3 UR18, UR8, 0x2, URZ ;  /* 0x0000000208127890 */ /* 0x000fe2000fffe03f */
[----:B------:R-:W-:Y:S01]  /*3ce0*/  STL [R1+0x338], RZ ;  /* 0x000338ff01007387 */ /* 0x000fe20000100800 */
[----:B------:R-:W-:Y:S01]  /*3cf0*/  UMOV UR17, 0x80000020 ;  /* 0x8000002000117882 */ /* 0x000fe20000000000 */
[----:B------:R-:W-:Y:S02]  /*3d00*/  UMOV UR19, 0x80000020 ;  /* 0x8000002000137882 */ /* 0x000fe40000000000 */
        /* <DEDUP_REMOVED lines=25> */
[----:B---3--:R-:W-:-:S06]  /*3ea0*/  WARPGROUP.ARRIVE ;  /* 0x00000000000079c5 */ /* 0x008fcc0000000000 */
[----:B------:R-:W-:Y:S03]  /*3eb0*/  QGMMA.64x256x32.F32.E4M3.E4M3 R108, gdesc[UR16], R108, gsb0 ;  /* 0x03e00000106c79f3 */ /* 0x000fe6000800086c */
[----:B------:R-:W-:Y:S02]  /*3ec0*/  WARPGROUP.DEPBAR.LE gsb0, 0x0 ;  /* 0x00008000000079c5 */ /* 0x000fe40000010000 */
[----:B------:R-:W-:Y:S01]  /*3ed0*/  STL.64 [R1], R108 ;  /* 0x0000006c01007387 */ /* 0x000fe20000100a00 */
[----:B------:R-:W-:Y:S01]  /*3ee0*/  UIADD3 UR16, UR7, 0x202, URZ ;  /* 0x0000020207107890 */ /* 0x000fe2000fffe03f */
[----:B------:R-:W-:Y:S02]  /*3ef0*/  IMAD.MOV.U32 R2, RZ, RZ, R234 ;  /* 0x000000ffff027224 */ /* 0x000fe400078e00ea */
[----:B------:R-:W-:Y:S01]  /*3f00*/  STL.64 [R1+0x8], R110 ;  /* 0x0000086e01007387 */ /* 0x000fe20000100a00 */
[----:B------:R-:W-:Y:S01]  /*3f10*/  UMOV UR17, 0x80000020 ;  /* 0x8000002000117882 */ /* 0x000fe20000000000 */
[----:B------:R-:W-:Y:S01]  /*3f20*/  ULDC UR7, c[0x0][0x50c] ;  /* 0x0001430000077ab9 */ /* 0x000fe20000000800 */
[----:B0-2---:R-:W-:Y:S01]  /*3f30*/  IMAD.MOV.U32 R0, RZ, RZ, R235 ;  /* 0x000000ffff007224 */ /* 0x005fe200078e00eb */
        /* <DEDUP_REMOVED lines=62> */
[----:B0-----:R-:W3:Y:S04]  /*4320*/  LDL.LU.64 R150, [R1+0x518] ;  /* 0x0005180001967983 */ /* 0x001ee80000300a00 */
        /* <DEDUP_REMOVED lines=21> */
[----:B------:R-:W-:Y:S01]  /*4480*/  UISETP.NE.AND UP0, UPT, UR7, 0x2, UPT ;  /* 0x000000020700788c */ /* 0x000fe2000bf05270 */
[----:B------:R-:W-:-:S02]  /*4490*/  CS2R R236, SRZ ;  /* 0x0000000000ec7805 */ /* 0x000fc4000001ff00 */
[----:B--2---:R-:W-:Y:S01]  /*44a0*/  CS2R R234, SRZ ;  /* 0x0000000000ea7805 */ /* 0x004fe2000001ff00 */
[----:B------:R0:W-:Y:S01]  /*44b0*/  STL [R1+0x2d0], RZ ;  /* 0x0002d0ff01007387 */ /* 0x0001e20000100800 */
[----:B------:R-:W-:Y:S01]  /*44c0*/  USEL UR7, URZ, 0x1, UP0 ;  /* 0x000000013f077887 */ /* 0x000fe20008000000 */
[----:B------:R-:W-:Y:S02]  /*44d0*/  CS2R R232, SRZ ;  /* 0x0000000000e87805 */ /* 0x000fe4000001ff00 */
[----:B------:R-:W-:Y:S01]  /*44e0*/  CS2R R230, SRZ ;  /* 0x0000000000e67805 */ /* 0x000fe2000001ff00 */
[----:B------:R0:W-:Y:S01]  /*44f0*/  STL [R1+0x2cc], RZ ;  /* 0x0002ccff01007387 */ /* 0x0001e20000100800 */
[----:B------:R-:W-:Y:S02]  /*4500*/  CS2R R228, SRZ ;  /* 0x0000000000e47805 */ /* 0x000fe4000001ff00 */
[----:B------:R-:W-:Y:S02]  /*4510*/  CS2R R226, SRZ ;  /* 0x0000000000e27805 */ /* 0x000fe4000001ff00 */
[----:B------:R-:W-:Y:S01]  /*4520*/  ISETP.NE.AND P1, PT, RZ, UR7, PT ;  /* 0x00000007ff007c0c */ /* 0x000fe2000bf25270 */
[----:B------:R0:W-:Y:S01]  /*4530*/  STL [R1+0x2c8], RZ ;  /* 0x0002c8ff01007387 */ /* 0x0001e20000100800 */
[----:B------:R-:W-:-:S02]  /*4540*/  CS2R R224, SRZ ;  /* 0x0000000000e07805 */ /* 0x000fc4000001ff00 */
[----:B------:R-:W-:Y:S02]  /*4550*/  CS2R R222, SRZ ;  /* 0x0000000000de7805 */ /* 0x000fe4000001ff00 */
[----:B------:R-:W-:Y:S01]  /*4560*/  CS2R R220, SRZ ;  /* 0x0000000000dc7805 */ /* 0x000fe2000001ff00 */
[----:B------:R0:W-:Y:S01]  /*4570*/  STL [R1+0x2c4], RZ ;  /* 0x0002c4ff01007387 */ /* 0x0001e20000100800 */
[----:B------:R-:W-:Y:S02]  /*4580*/  CS2R R218, SRZ ;  /* 0x0000000000da7805 */ /* 0x000fe4000001ff00 */
[----:B------:R-:W-:Y:S02]  /*4590*/  CS2R R216, SRZ ;  /* 0x0000000000d87805 */ /* 0x000fe4000001ff00 */
[----:B------:R-:W-:Y:S01]  /*45a0*/  CS2R R214, SRZ ;  /* 0x0000000000d67805 */ /* 0x000fe2000001ff00 */
        /* <DEDUP_REMOVED lines=54> */
[----:B------:R-:W-:Y:S01]  /*4910*/  CS2R R4, SRZ ;  /* 0x0000000000047805 */ /* 0x000fe2000001ff00 */
[----:B------:R-:W-:Y:S01]  /*4920*/  IMAD.MOV.U32 R3, RZ, RZ, RZ ;  /* 0x000000ffff037224 */ /* 0x000fe200078e00ff */
        /* <DEDUP_REMOVED lines=35> */
[----:B---3--:R-:W-:-:S06]  /*4b60*/  WARPGROUP.ARRIVE ;  /* 0x00000000000079c5 */ /* 0x008fcc0000000000 */
[----:B------:R-:W-:Y:S03]  /*4b70*/  QGMMA.64x256x32.F32.E4M3.E4M3 R24, gdesc[UR16], R24, gsb0 ;  /* 0x03e00000101879f3 */ /* 0x000fe60008000818 */
[----:B------:R-:W-:Y:S02]  /*4b80*/  WARPGROUP.DEPBAR.LE gsb0, 0x0 ;  /* 0x00008000000079c5 */ /* 0x000fe40000010000 */
[----:B0-----:R-:W-:Y:S05]  /*4b90*/  @!P1 BRA `(.L_x_22) ;  /* 0x0000002000f89947 */ /* 0x001fea0003800000 */
[----:B------:R-:W2:Y:S04]  /*4ba0*/  LDL R3, [R1] ;  /* 0x0000000001037983 */ /* 0x000ea80000100800 */
[----:B------:R-:W3:Y:S04]  /*4bb0*/  LDL R4, [R1+0x4] ;  /* 0x0000040001047983 */ /* 0x000ee80000100800 */
[----:B------:R-:W4:Y:S04]  /*4bc0*/  LDL R5, [R1+0x8] ;  /* 0x0000080001057983 */ /* 0x000f280000100800 */
[----:B------:R-:W5:Y:S04]  /*4bd0*/  LDL R6, [R1+0xc] ;  /* 0x00000c0001067983 */ /* 0x000f680000100800 */
        /* <DEDUP_REMOVED lines=101> */
[----:B------:R0:W-:Y:S04]  /*5230*/  STL [R1+0x4c0], R131 ;  /* 0x0004c08301007387 */ /* 0x0001e80000100800 */
[----:B0-----:R-:W5:Y:S04]  /*5240*/  LDL R131, [R1+0x1a4] ;  /* 0x0001a40001837983 */ /* 0x001f680000100800 */
        /* <DEDUP_REMOVED lines=39> */
[----:B0-----:R-:W5:Y:S01]  /*54c0*/  LDL R151, [R1+0x1f4] ;  /* 0x0001f40001977983 */ /* 0x001f620000100800 */
[----:B------:R-:W-:-:S01]  /*54d0*/  FADD R2, RZ, R2 ;  /* 0x00000002ff027221 */ /* 0x000fc20000000000 */
[----:B------:R-:W-:Y:S01]  /*54e0*/  FADD R0, RZ, R0 ;  /* 0x00000000ff007221 */ /* 0x000fe20000000000 */
[----:B--2---:R-:W-:-:S01]  /*54f0*/  FADD R3, RZ, R3 ;  /* 0x00000003ff037221 */ /* 0x004fc20000000000 */
[----:B---3--:R-:W-:Y:S01]  /*5500*/  FADD R4, RZ, R4 ;  /* 0x00000004ff047221 */ /* 0x008fe20000000000 */
[----:B----4-:R-:W-:-:S01]  /*5510*/  FADD R5, RZ, R5 ;  /* 0x00000005ff057221 */ /* 0x010fc20000000000 */
[----:B-----5:R-:W-:Y:S01]  /*5520*/  FADD R6, RZ, R6 ;  /* 0x00000006ff067221 */ /* 0x020fe20000000000 */
[----:B------:R-:W-:-:S01]  /*5530*/  FADD R7, RZ, R7 ;  /* 0x00000007ff077221 */ /* 0x000fc20000000000 */
[----:B------:R-:W-:Y:S01]  /*5540*/  FADD R8, RZ, R8 ;  /* 0x00000008ff087221 */ /* 0x000fe20000000000 */
        /* <DEDUP_REMOVED lines=13> */
[----:B------:R-:W2:Y:S01]  /*5620*/  LDL.LU R131, [R1+0x4c0] ;  /* 0x0004c00001837983 */ /* 0x000ea20000300800 */
        /* <DEDUP_REMOVED lines=13> */
[----:B------:R-:W3:Y:S01]  /*5700*/  LDL.LU R132, [R1+0x4bc] ;  /* 0x0004bc0001847983 */ /* 0x000ee20000300800 */
        /* <DEDUP_REMOVED lines=16> */
[----:B------:R0:W-:Y:S01]  /*5810*/  STL [R1+0x200], R133 ;  /* 0x0002008501007387 */ /* 0x0001e20000100800 */
        /* <DEDUP_REMOVED lines=9> */
[----:B0-----:R-:W4:Y:S01]  /*58b0*/  LDL.LU R133, [R1+0x4b8] ;  /* 0x0004b80001857983 */ /* 0x001f220000300800 */
[----:B------:R-:W-:-:S01]  /*58c0*/  FADD R184, RZ, R184 ;  /* 0x000000b8ffb87221 */ /* 0x000fc20000000000 */
[----:B------:R-:W-:Y:S01]  /*58d0*/  FADD R185, RZ, R185 ;  /* 0x000000b9ffb97221 */ /* 0x000fe20000000000 */
[----:B------:R-:W-:-:S01]  /*58e0*/  FADD R186, RZ, R186 ;  /* 0x000000baffba7221 */ /* 0x000fc20000000000 */
        /* <DEDUP_REMOVED lines=10> */
[----:B0-----:R-:W5:Y:S01]  /*5990*/  LDL.LU R134, [R1+0x4b4] ;  /* 0x0004b40001867983 */ /* 0x001f620000300800 */
        /* <DEDUP_REMOVED lines=52> */
[----:B0-----:R-:W5:Y:S04]  /*5ce0*/  LDL.LU R138, [R1+0x4a4] ;  /* 0x0004a400018a7983 */ /* 0x001f680000300800 */
[----:B------:R0:W-:Y:S01]  /*5cf0*/  STL [R1+0x218], R139 ;  /* 0x0002188b01007387 */ /* 0x0001e20000100800 */
[----:B------:R-:W-:-:S03]  /*5d00*/  FADD R140, RZ, R140 ;  /* 0x0000008cff8c7221 */ /* 0x000fc60000000000 */
        /* <DEDUP_REMOVED lines=34> */
[----:B------:R0:W-:Y:S04]  /*5f30*/  STL [R1+0x248], R151 ;  /* 0x0002489701007387 */ /* 0x0001e80000100800 */
[----:B0-----:R-:W5:Y:S04]  /*5f40*/  LDL.LU R151, [R1+0x470] ;  /* 0x0004700001977983 */ /* 0x001f680000300800 */
[----:B------:R0:W-:Y:S04]  /*5f50*/  STL [R1+0x24c], R2 ;  /* 0x00024c0201007387 */ /* 0x0001e80000100800 */
[----:B------:R1:W-:Y:S01]  /*5f60*/  STL [R1+0x250], R0 ;  /* 0x0002500001007387 */ /* 0x0003e20000100800 */
[----:B0-----:R-:W-:-:S01]  /*5f70*/  FADD R2, RZ, R24 ;  /* 0x00000018ff027221 */ /* 0x001fc20000000000 */
[----:B-1----:R-:W-:-:S04]  /*5f80*/  FADD R0, RZ, R25 ;  /* 0x00000019ff007221 */ /* 0x002fc80000000000 */
        /* <DEDUP_REMOVED lines=211> */
[----:B--2---:R-:W-:-:S04]  /*6cc0*/  FADD R0, RZ, R131 ;  /* 0x00000083ff007221 */ /* 0x004fc80000000000 */
[----:B------:R3:W-:Y:S04]  /*6cd0*/  STL [R1+0x3fc], R2 ;  /* 0x0003fc0201007387 */ /* 0x0007e80000100800 */
[----:B------:R4:W-:Y:S01]  /*6ce0*/  STL [R1+0x400], R0 ;  /* 0x0004000001007387 */ /* 0x0009e20000100800 */
[----:B---3--:R-:W-:-:S01]  /*6cf0*/  FADD R2, RZ, R132 ;  /* 0x00000084ff027221 */ /* 0x008fc20000000000 */
[----:B----4-:R-:W-:-:S04]  /*6d00*/  FADD R0, RZ, R133 ;  /* 0x00000085ff007221 */ /* 0x010fc80000000000 */
[----:B------:R5:W-:Y:S04]  /*6d10*/  STL [R1+0x404], R2 ;  /* 0x0004040201007387 */ /* 0x000be80000100800 */
[----:B------:R0:W-:Y:S01]  /*6d20*/  STL [R1+0x408], R0 ;  /* 0x0004080001007387 */ /* 0x0001e20000100800 */
[----:B-----5:R-:W-:-:S01]  /*6d30*/  FADD R2, RZ, R134 ;  /* 0x00000086ff027221 */ /* 0x020fc20000000000 */
[----:B0-----:R-:W-:-:S04]  /*6d40*/  FADD R0, RZ, R135 ;  /* 0x00000087ff007221 */ /* 0x001fc80000000000 */
        /* <DEDUP_REMOVED lines=34> */
[----:B------:R-:W-:-:S05]  /*6f70*/  UMOV UR6, URZ ;  /* 0x0000003f00067c82 */ /* 0x000fca0008000000 */
.L_x_22:
[----:B------:R-:W-:-:S04]  /*6f80*/  UIADD3 UR23, UR5, 0x1, URZ ;  /* 0x0000000105177890 */ /* 0x000fc8000fffe03f */
[----:B------:R-:W-:-:S04]  /*6f90*/  UISETP.NE.AND UP0, UPT, UR23, 0x7, UPT ;  /* 0x000000071700788c */ /* 0x000fc8000bf05270 */
[----:B------:R-:W-:Y:S02]  /*6fa0*/  USEL UR8, URZ, 0x1, UP0 ;  /* 0x000000013f087887 */ /* 0x000fe40008000000 */
[----:B------:R-:W-:Y:S02]  /*6fb0*/  USEL UR23, UR23, URZ, UP0 ;  /* 0x0000003f17177287 */ /* 0x000fe40008000000 */
[----:B------:R-:W-:-:S06]  /*6fc0*/  ULOP3.LUT UR8, UR4, UR8, URZ, 0x3c, !UPT ;  /* 0x0000000804087292 */ /* 0x000fcc000f8e3c3f */
[----:B0-----:R-:W-:Y:S01]  /*6fd0*/  IMAD.U32 R0, RZ, RZ, UR8 ;  /* 0x00000008ff007e24 */ /* 0x001fe2000f8e00ff */
[----:B------:R-:W-:-:S06]  /*6fe0*/  UMOV UR8, 0x1 ;  /* 0x0000000100087882 */ /* 0x000fcc0000000000 */
.L_x_17:
[----:B------:R-:W-:-:S04]  /*6ff0*/  UISETP.LT.AND UP0, UPT, UR9, 0x1, UPT ;  /* 0x000000010900788c */ /* 0x000fc8000bf01270 */
[----:B------:R-:W-:-:S04]  /*7000*/  USEL UR16, UR9, 0x1, UP0 ;  /* 0x0000000109107887 */ /* 0x000fc80008000000 */
[----:B------:R-:W-:-:S04]  /*7010*/  UIADD3 UR16, UR9, -UR16, URZ ;  /* 0x8000001009107290 */ /* 0x000fc8000fffe03f */
[----:B------:R-:W-:-:S06]  /*7020*/  UISETP.GE.AND UP0, UPT, UR16, 0x1, UPT ;  /* 0x000000011000788c */ /* 0x000fcc000bf06270 */
[----:B------:R-:W-:-:S13]  /*7030*/  PLOP3.LUT P1, PT, PT, PT, UP0, 0x80, 0x0 ;  /* 0x000000000000781c */ /* 0x000fda0003f2f008 */
[----:B------:R-:W-:Y:S05]  /*7040*/  @!P1 BRA `(.L_x_23) ;  /* 0x0000006000609947 */ /* 0x000fea0003800000 */
[----:B------:R-:W-:Y:S01]  /*7050*/  UMOV UR24, UR16 ;  /* 0x0000001000187c82 */ /* 0x000fe20008000000 */
[----:B------:R-:W-:Y:S01]  /*7060*/  UMOV UR25, UR5 ;  /* 0x0000000500197c82 */ /* 0x000fe20008000000 */
[----:B------:R-:W-:-:S05]  /*7070*/  ULDC UR26, c[0x0][0x50c] ;  /* 0x00014300001a7ab9 */ /* 0x000fca0000000800 */
.L_x_31:
[----:B------:R-:W-:-:S06]  /*7080*/  UISETP.NE.AND UP0, UPT, UR22, 0x3, UPT ;  /* 0x000000031600788c */ /* 0x000fcc000bf05270 */
[----:B------:R-:W-:-:S13]  /*7090*/  PLOP3.LUT P2, PT, PT, PT, UP0, 0x80, 0x0 ;  /* 0x000000000000781c */ /* 0x000fda0003f4f008 */
[----:B0-----:R-:W-:Y:S05]  /*70a0*/  @!P2 BRA `(.L_x_24) ;  /* 0x000000000004a947 */ /* 0x001fea0003800000 */
[----:B------:R-:W-:Y:S01]  /*70b0*/  BPT.TRAP 0x1 ;  /* 0x000000040000795c */ /* 0x000fe20000300000 */
.L_x_24:
[----:B------:R-:W0:Y:S01]  /*70c0*/  S2UR UR16, SR_CgaCtaId ;  /* 0x00000000001079c3 */ /* 0x000e220000008800 */
[----:B------:R-:W-:Y:S01]  /*70d0*/  UMOV UR11, 0x400 ;  /* 0x00000400000b7882 */ /* 0x000fe20000000000 */
[----:B------:R-:W-:Y:S01]  /*70e0*/  SHF.L.U32 R2, R0, 0x1f, RZ ;  /* 0x0000001f00027819 */ /* 0x000fe200000006ff */
[----:B0-----:R-:W-:-:S04]  /*70f0*/  ULEA UR11, UR16, UR11, 0x18 ;  /* 0x0000000b100b7291 */ /* 0x001fc8000f8ec03f */
[----:B------:R-:W-:-:S09]  /*7100*/  ULEA UR16, UR23, UR11, 0x3 ;  /* 0x0000000b17107291 */ /* 0x000fd2000f8e183f */
[----:B------:R0:W2:Y:S01]  /*7110*/  SYNCS.PHASECHK.TRANS64.TRYWAIT P1, [UR16], R2 ;  /* 0x00000002ff0075a7 */ /* 0x0000a20008020150 */
[----:B------:R-:W-:Y:S05]  /*7120*/  @!P2 BRA `(.L_x_25) ;  /* 0x000000000004a947 */ /* 0x000fea0003800000 */
[----:B------:R-:W-:Y:S01]  /*7130*/  BPT.TRAP 0x1 ;  /* 0x000000040000795c */ /* 0x000fe20000300000 */
.L_x_25:
[----:B--2---:R-:W-:Y:S05]  /*7140*/  @P1 BRA `(.L_x_26) ;  /* 0x0000000000081947 */ /* 0x004fea0003800000 */
[----:B------:R-:W2:Y:S02]  /*7150*/  SYNCS.PHASECHK.TRANS64.TRYWAIT P1, [UR16], R2 ;  /* 0x00000002ff0075a7 */ /* 0x000ea40008020150 */
[----:B--2---:R-:W-:Y:S05]  /*7160*/  @!P1 BRA `(.L_x_27) ;  /* 0x000001e400109947 */ /* 0x004fea0003800000 */
.L_x_26:
        /* <DEDUP_REMOVED lines=64> */
[----:B--2---:R-:W2:Y:S04]  /*7570*/  LDL.LU.64 R108, [R1] ;  /* 0x00000000016c7983 */ /* 0x004ea80000300a00 */
[----:B------:R-:W2:Y:S04]  /*7580*/  LDL.LU.64 R110, [R1+0x8] ;  /* 0x00000800016e7983 */ /* 0x000ea80000300a00 */
        /* <DEDUP_REMOVED lines=61> */
[----:B------:R-:W2:Y:S01]  /*7960*/  LDL.LU.64 R234, [R1+0x1f8] ;  /* 0x0001f80001ea7983 */ /* 0x000ea20000300a00 */
[----:B------:R-:W-:-:S02]  /*7970*/  UIADD3 UR16, UR11, 0x1c180, URZ ;  /* 0x0001c1800b107890 */ /* 0x000fc4000fffe03f */
[----:B------:R-:W-:Y:S02]  /*7980*/  UISETP.NE.AND UP0, UPT, UR7, URZ, UPT ;  /* 0x0000003f0700728c */ /* 0x000fe4000bf05270 */
[----:B------:R-:W-:Y:S02]  /*7990*/  USHF.R.U32.HI UR16, URZ, 0x4, UR16 ;  /* 0x000000043f107899 */ /* 0x000fe40008011610 */
[----:B------:R-:W-:Y:S02]  /*79a0*/  USEL UR8, UR8, URZ, !UP0 ;  /* 0x0000003f08087287 */ /* 0x000fe4000c000000 */
[----:B------:R-:W-:Y:S02]  /*79b0*/  ULOP3.LUT UR16, UR16, 0x3fff, URZ, 0xc0, !UPT ;  /* 0x00003fff10107892 */ /* 0x000fe4000f8ec03f */
[----:B------:R-:W-:Y:S02]  /*79c0*/  UISETP.NE.U32.AND UP0, UPT, UR8, URZ, UPT ;  /* 0x0000003f0800728c */ /* 0x000fe4000bf05070 */
[----:B------:R-:W-:-:S02]  /*79d0*/  ULOP3.LUT UR7, UR12, 0x10000, URZ, 0xfc, !UPT ;  /* 0x000100000c077892 */ /* 0x000fc4000f8efc3f */
[----:B------:R-:W-:Y:S02]  /*79e0*/  ULOP3.LUT UR8, UR16, 0x10000, URZ, 0xfc, !UPT ;  /* 0x0001000010087892 */ /* 0x000fe4000f8efc3f */
[----:B------:R-:W-:Y:S02]  /*79f0*/  ULEA UR7, UR23, UR7, 0xa ;  /* 0x0000000717077291 */ /* 0x000fe4000f8e503f */
[----:B------:R-:W-:Y:S01]  /*7a00*/  ULEA UR8, UR23, UR8, 0xa ;  /* 0x0000000817087291 */ /* 0x000fe2000f8e503f */
[----:B------:R-:W-:Y:S01]  /*7a10*/  UMOV UR17, 0x80000020 ;  /* 0x8000002000117882 */ /* 0x000fe20000000000 */
[----:B------:R-:W-:-:S03]  /*7a20*/  UMOV UR19, 0x80000020 ;  /* 0x8000002000137882 */ /* 0x000fc60000000000 */
[----:B------:R-:W-:Y:S02]  /*7a30*/  UMOV UR16, UR7 ;  /* 0x0000000700107c82 */ /* 0x000fe40008000000 */
[----:B------:R-:W-:Y:S01]  /*7a40*/  UMOV UR18, UR8 ;  /* 0x0000000800127c82 */ /* 0x000fe20008000000 */
[----:B--2---:R-:W-:-:S06]  /*7a50*/  WARPGROUP.ARRIVE ;  /* 0x00000000000079c5 */ /* 0x004fcc0000000000 */
[----:B------:R-:W-:Y:S03]  /*7a60*/  QGMMA.64x256x32.F32.E4M3.E4M3 R108, gdesc[UR16], R108, UP0, gsb0 ;  /* 0x03e00000106c79f3 */ /* 0x000fe6000b80086c */
        /* <DEDUP_REMOVED lines=65> */
[----:B--2---:R-:W2:Y:S04]  /*7e80*/  LDL.LU.64 R234, [R1+0x868] ;  /* 0x0008680001ea7983 */ /* 0x004ea80000300a00 */
[----:B------:R-:W3:Y:S04]  /*7e90*/  LDL.LU.64 R232, [R1+0x860] ;  /* 0x0008600001e87983 */ /* 0x000ee80000300a00 */
[----:B------:R-:W4:Y:S04]  /*7ea0*/  LDL.LU.64 R230, [R1+0x858] ;  /* 0x0008580001e67983 */ /* 0x000f280000300a00 */
        /* <DEDUP_REMOVED lines=60> */
[----:B------:R-:W4:Y:S01]  /*8270*/  LDL.LU.64 R108, [R1+0x670] ;  /* 0x00067000016c7983 */ /* 0x000f220000300a00 */
[----:B------:R-:W-:Y:S01]  /*8280*/  UIADD3 UR16, UR7, 0x200, URZ ;  /* 0x0000020007107890 */ /* 0x000fe2000fffe03f */
[----:B------:R-:W-:-:S02]  /*8290*/  UMOV UR17, 0x80000020 ;  /* 0x8000002000117882 */ /* 0x000fc40000000000 */
[----:B--2---:R-:W-:Y:S04]  /*82a0*/  STL.64 [R1+0x668], R234 ;  /* 0x000668ea01007387 */ /* 0x004fe80000100a00 */
[----:B---3--:R-:W-:Y:S04]  /*82b0*/  STL.64 [R1+0x660], R232 ;  /* 0x000660e801007387 */ /* 0x008fe80000100a00 */
[----:B----4-:R-:W-:Y:S04]  /*82c0*/  STL.64 [R1+0x658], R230 ;  /* 0x000658e601007387 */ /* 0x010fe80000100a00 */
        /* <DEDUP_REMOVED lines=38> */
[----:B------:R-:W-:Y:S01]  /*8530*/  STL.64 [R1+0x520], R152 ;  /* 0x0005209801007387 */ /* 0x000fe20000100a00 */
[----:B------:R-:W-:-:S06]  /*8540*/  WARPGROUP.ARRIVE ;  /* 0x00000000000079c5 */ /* 0x000fcc0000000000 */
[----:B------:R-:W-:Y:S03]  /*8550*/  QGMMA.64x256x32.F32.E4M3.E4M3 R24, gdesc[UR16], R24, UP0, gsb0 ;  /* 0x03e00000101879f3 */ /* 0x000fe6000b800818 */
        /* <DEDUP_REMOVED lines=88> */
[----:B------:R-:W-:Y:S01]  /*8ae0*/  UIADD3 UR18, UR8, 0x2, URZ ;  /* 0x0000000208127890 */ /* 0x000fe2000fffe03f */
[----:B------:R-:W-:Y:S01]  /*8af0*/  UMOV UR17, 0x80000020 ;  /* 0x8000002000117882 */ /* 0x000fe20000000000 */
[----:B------:R-:W-:Y:S01]  /*8b00*/  UMOV UR19, 0x80000020 ;  /* 0x8000002000137882 */ /* 0x000fe20000000000 */
[----:B--2---:R-:W-:-:S06]  /*8b10*/  WARPGROUP.ARRIVE ;  /* 0x00000000000079c5 */ /* 0x004fcc0000000000 */
[----:B------:R-:W-:Y:S03]  /*8b20*/  QGMMA.64x256x32.F32.E4M3.E4M3 R108, gdesc[UR16], R108, gsb0 ;  /* 0x03e00000106c79f3 */ /* 0x000fe6000800086c */
[----:B------:R-:W-:Y:S02]  /*8b30*/  WARPGROUP.DEPBAR.LE gsb0, 0x0 ;  /* 0x00008000000079c5 */ /* 0x000fe40000010000 */
[----:B------:R-:W-:Y:S01]  /*8b40*/  STL.64 [R1], R108 ;  /* 0x0000006c01007387 */ /* 0x000fe20000100a00 */
[----:B0-----:R-:W-:-:S03]  /*8b50*/  IMAD.MOV.U32 R2, RZ, RZ, R108 ;  /* 0x000000ffff027224 */ /* 0x001fc600078e006c */
        /* <DEDUP_REMOVED lines=63> */
[----:B0-----:R0:W5:Y:S04]  /*8f50*/  LDL.LU.64 R234, [R1+0x668] ;  /* 0x0006680001ea7983 */ /* 0x0011680000300a00 */
[----:B------:R0:W5:Y:S04]  /*8f60*/  LDL.LU.64 R232, [R1+0x660] ;  /* 0x0006600001e87983 */ /* 0x0001680000300a00 */
        /* <DEDUP_REMOVED lines=62> */
[----:B------:R-:W-:Y:S01]  /*9350*/  UIADD3 UR16, UR7, 0x202, URZ ;  /* 0x0000020207107890 */ /* 0x000fe2000fffe03f */
[----:B------:R-:W-:Y:S01]  /*9360*/  UMOV UR17, 0x80000020 ;  /* 0x8000002000117882 */ /* 0x000fe20000000000 */
[----:B------:R-:W-:-:S04]  /*9370*/  UIADD3 UR6, UR6, 0x2, URZ ;  /* 0x0000000206067890 */ /* 0x000fc8000fffe03f */
[----:B------:R-:W-:-:S04]  /*9380*/  UISETP.NE.AND UP0, UPT, UR6, UR26, UPT ;  /* 0x0000001a0600728c */ /* 0x000fc8000bf05270 */
[----:B------:R-:W-:-:S06]  /*9390*/  USEL UR7, URZ, 0x1, UP0 ;  /* 0x000000013f077887 */ /* 0x000fcc0008000000 */
[----:B------:R-:W-:Y:S01]  /*93a0*/  ISETP.NE.AND P1, PT, RZ, UR7, PT ;  /* 0x00000007ff007c0c */ /* 0x000fe2000bf25270 */
[----:B--2---:R-:W-:-:S06]  /*93b0*/  WARPGROUP.ARRIVE ;  /* 0x00000000000079c5 */ /* 0x004fcc0000000000 */
[----:B------:R-:W-:Y:S03]  /*93c0*/  QGMMA.64x256x32.F32.E4M3.E4M3 R24, gdesc[UR16], R24, gsb0 ;  /* 0x03e00000101879f3 */ /* 0x000fe60008000818 */
[----:B------:R-:W-:-:S03]  /*93d0*/  WARPGROUP.DEPBAR.LE gsb0, 0x0 ;  /* 0x00008000000079c5 */ /* 0x000fc60000010000 */
[----:B0-----:R-:W-:Y:S05]  /*93e0*/  @!P1 BRA `(.L_x_28) ;  /* 0x0000003c000c9947 */ /* 0x001fea0003800000 */
[----:B-----5:R0:W-:Y:S04]  /*93f0*/  STL [R1+0x69c], R225 ;  /* 0x00069ce101007387 */ /* 0x0201e80000100800 */
[----:B------:R2:W-:Y:S01]  /*9400*/  STL [R1+0x698], R226 ;  /* 0x000698e201007387 */ /* 0x0005e20000100800 */
[----:B0-----:R-:W-:-:S03]  /*9410*/  IMAD.MOV.U32 R225, RZ, RZ, R2 ;  /* 0x000000ffffe17224 */ /* 0x001fc600078e0002 */
[----:B--2---:R-:W2:Y:S04]  /*9420*/  LDL R226, [R1+0x4] ;  /* 0x0000040001e27983 */ /* 0x004ea80000100800 */
[----:B------:R0:W-:Y:S04]  /*9430*/  STL [R1+0x694], R227 ;  /* 0x000694e301007387 */ /* 0x0001e80000100800 */
[----:B0-----:R-:W3:Y:S04]  /*9440*/  LDL R227, [R1+0x8] ;  /* 0x0000080001e37983 */ /* 0x001ee80000100800 */
[----:B------:R0:W-:Y:S04]  /*9450*/  STL [R1+0x690], R228 ;  /* 0x000690e401007387 */ /* 0x0001e80000100800 */
[----:B0-----:R-:W4:Y:S04]  /*9460*/  LDL R228, [R1+0xc] ;  /* 0x00000c0001e47983 */ /* 0x001f280000100800 */
        /* <DEDUP_REMOVED lines=209> */
[----:B0-----:R-:W4:Y:S04]  /*a180*/  LDL.LU R121, [R1+0x200] ;  /* 0x0002000001797983 */ /* 0x001f280000300800 */
        /* <DEDUP_REMOVED lines=14> */
[----:B------:R-:W4:Y:S04]  /*a270*/  LDL.LU R2, [R1+0x230] ;  /* 0x0002300001027983 */ /* 0x000f280000300800 */
        /* <DEDUP_REMOVED lines=38> */
[----:B------:R0:W-:Y:S01]  /*a4e0*/  STL [R1+0x480], R148 ;  /* 0x0004809401007387 */ /* 0x0001e20000100800 */
[----:B------:R-:W-:-:S03]  /*a4f0*/  FADD R3, R225, R3 ;  /* 0x00000003e1037221 */ /* 0x000fc60000000000 */
[----:B0-----:R-:W4:Y:S04]  /*a500*/  LDL.LU R148, [R1+0x214] ;  /* 0x0002140001947983 */ /* 0x001f280000300800 */
[----:B------:R0:W-:Y:S01]  /*a510*/  STL [R1+0x47c], R149 ;  /* 0x00047c9501007387 */ /* 0x0001e20000100800 */
[----:B--2---:R-:W-:-:S01]  /*a520*/  FADD R4, R226, R4 ;  /* 0x00000004e2047221 */ /* 0x004fc20000000000 */
[----:B---3--:R-:W-:Y:S02]  /*a530*/  FADD R5, R227, R5 ;  /* 0x00000005e3057221 */ /* 0x008fe40000000000 */
[----:B0-----:R-:W2:Y:S04]  /*a540*/  LDL R149, [R1+0x1f4] ;  /* 0x0001f40001957983 */ /* 0x001ea80000100800 */
[----:B------:R0:W-:Y:S01]  /*a550*/  STL [R1+0x478], R150 ;  /* 0x0004789601007387 */ /* 0x0001e20000100800 */
[----:B----4-:R-:W-:-:S01]  /*a560*/  FADD R6, R228, R6 ;  /* 0x00000006e4067221 */ /* 0x010fc20000000000 */
[----:B------:R-:W-:-:S02]  /*a570*/  FADD R7, R229, R7 ;  /* 0x00000007e5077221 */ /* 0x000fc40000000000 */
[----:B0-----:R-:W3:Y:S04]  /*a580*/  LDL R150, [R1+0x1c0] ;  /* 0x0001c00001967983 */ /* 0x001ee80000100800 */
[----:B------:R0:W-:Y:S01]  /*a590*/  STL [R1+0x474], R151 ;  /* 0x0004749701007387 */ /* 0x0001e20000100800 */
[----:B------:R-:W-:-:S01]  /*a5a0*/  FADD R8, R230, R8 ;  /* 0x00000008e6087221 */ /* 0x000fc20000000000 */
[----:B------:R-:W-:Y:S02]  /*a5b0*/  FADD R9, R231, R9 ;  /* 0x00000009e7097221 */ /* 0x000fe40000000000 */
[----:B0-----:R-:W4:Y:S04]  /*a5c0*/  LDL R151, [R1+0x1f0] ;  /* 0x0001f00001977983 */ /* 0x001f280000100800 */
[----:B------:R0:W-:Y:S01]  /*a5d0*/  STL [R1+0x470], R0 ;  /* 0x0004700001007387 */ /* 0x0001e20000100800 */
[----:B------:R-:W-:-:S01]  /*a5e0*/  FADD R10, R232, R10 ;  /* 0x0000000ae80a7221 */ /* 0x000fc20000000000 */
[----:B------:R-:W-:-:S02]  /*a5f0*/  FADD R11, R233, R11 ;  /* 0x0000000be90b7221 */ /* 0x000fc40000000000 */
[----:B0-----:R-:W2:Y:S04]  /*a600*/  LDL.LU R0, [R1+0x210] ;  /* 0x0002100001007983 */ /* 0x001ea80000300800 */
[----:B------:R-:W3:Y:S04]  /*a610*/  LDL.LU R225, [R1+0x69c] ;  /* 0x00069c0001e17983 */ /* 0x000ee80000300800 */
[----:B------:R-:W4:Y:S04]  /*a620*/  LDL.LU R226, [R1+0x698] ;  /* 0x0006980001e27983 */ /* 0x000f280000300800 */
[----:B------:R-:W2:Y:S04]  /*a630*/  LDL.LU R227, [R1+0x694] ;  /* 0x0006940001e37983 */ /* 0x000ea80000300800 */
[----:B------:R-:W2:Y:S04]  /*a640*/  LDL.LU R228, [R1+0x690] ;  /* 0x0006900001e47983 */ /* 0x000ea80000300800 */
[----:B------:R-:W2:Y:S01]  /*a650*/  LDL.LU R229, [R1+0x68c] ;  /* 0x00068c0001e57983 */ /* 0x000ea20000300800 */
[----:B------:R-:W-:-:S03]  /*a660*/  FADD R12, R234, R12 ;  /* 0x0000000cea0c7221 */ /* 0x000fc60000000000 */
[----:B------:R-:W2:Y:S01]  /*a670*/  LDL.LU R230, [R1+0x688] ;  /* 0x0006880001e67983 */ /* 0x000ea20000300800 */
[----:B------:R-:W-:-:S03]  /*a680*/  FADD R13, R235, R13 ;  /* 0x0000000deb0d7221 */ /* 0x000fc60000000000 */
[----:B------:R-:W2:Y:S04]  /*a690*/  LDL.LU R231, [R1+0x684] ;  /* 0x0006840001e77983 */ /* 0x000ea80000300800 */
[----:B------:R-:W2:Y:S04]  /*a6a0*/  LDL.LU R232, [R1+0x680] ;  /* 0x0006800001e87983 */ /* 0x000ea80000300800 */
[----:B------:R-:W2:Y:S04]  /*a6b0*/  LDL.LU R233, [R1+0x67c] ;  /* 0x00067c0001e97983 */ /* 0x000ea80000300800 */
[----:B------:R-:W2:Y:S04]  /*a6c0*/  LDL.LU R234, [R1+0x678] ;  /* 0x0006780001ea7983 */ /* 0x000ea80000300800 */
[----:B------:R-:W2:Y:S01]  /*a6d0*/  LDL.LU R235, [R1+0x674] ;  /* 0x0006740001eb7983 */ /* 0x000ea20000300800 */
[----:B------:R-:W-:-:S01]  /*a6e0*/  FADD R14, R24, R14 ;  /* 0x0000000e180e7221 */ /* 0x000fc20000000000 */
[----:B------:R-:W-:Y:S01]  /*a6f0*/  FADD R15, R25, R15 ;  /* 0x0000000f190f7221 */ /* 0x000fe20000000000 */
[----:B------:R-:W-:-:S01]  /*a700*/  FADD R16, R26, R16 ;  /* 0x000000101a107221 */ /* 0x000fc20000000000 */
[----:B------:R-:W2:Y:S01]  /*a710*/  LDL.LU R24, [R1+0x670] ;  /* 0x0006700001187983 */ /* 0x000ea20000300800 */
[----:B------:R-:W-:-:S01]  /*a720*/  FADD R17, R27, R17 ;  /* 0x000000111b117221 */ /* 0x000fc20000000000 */
[----:B------:R-:W-:-:S02]  /*a730*/  FADD R18, R28, R18 ;  /* 0x000000121c127221 */ /* 0x000fc40000000000 */
[----:B------:R-:W2:Y:S01]  /*a740*/  LDL.LU R25, [R1+0x66c] ;  /* 0x00066c0001197983 */ /* 0x000ea20000300800 */
[----:B------:R-:W-:-:S03]  /*a750*/  FADD R19, R29, R19 ;  /* 0x000000131d137221 */ /* 0x000fc60000000000 */
        /* <DEDUP_REMOVED lines=155> */
[----:B---3--:R-:W-:-:S03]  /*b110*/  FADD R225, R107, R225 ;  /* 0x000000e16be17221 */ /* 0x008fc60000000000 */
[----:B------:R-:W3:Y:S01]  /*b120*/  LDL.LU R104, [R1+0x530] ;  /* 0x0005300001687983 */ /* 0x000ee20000300800 */
[----:B----4-:R-:W-:-:S03]  /*b130*/  FADD R226, R108, R226 ;  /* 0x000000e26ce27221 */ /* 0x010fc60000000000 */
[----:B------:R-:W4:Y:S01]  /*b140*/  LDL.LU R105, [R1+0x52c] ;  /* 0x00052c0001697983 */ /* 0x000f220000300800 */
[----:B--2---:R-:W-:-:S03]  /*b150*/  FADD R227, R109, R227 ;  /* 0x000000e36de37221 */ /* 0x004fc60000000000 */
        /* <DEDUP_REMOVED lines=15> */
[----:B------:R-:W-:-:S01]  /*b250*/  FADD R235, R117, R235 ;  /* 0x000000eb75eb7221 */ /* 0x000fc20000000000 */
[----:B------:R-:W-:Y:S02]  /*b260*/  FADD R121, R120, R121 ;  /* 0x0000007978797221 */ /* 0x000fe40000000000 */
[----:B------:R-:W2:Y:S01]  /*b270*/  LDL.LU R114, [R1+0x508] ;  /* 0x0005080001727983 */ /* 0x000ea20000300800 */
[----:B------:R-:W-:-:S03]  /*b280*/  FADD R236, R118, R236 ;  /* 0x000000ec76ec7221 */ /* 0x000fc60000000000 */
[----:B------:R-:W2:Y:S01]  /*b290*/  LDL.LU R115, [R1+0x504] ;  /* 0x0005040001737983 */ /* 0x000ea20000300800 */
[----:B------:R-:W-:-:S03]  /*b2a0*/  FADD R237, R119, R237 ;  /* 0x000000ed77ed7221 */ /* 0x000fc60000000000 */
[----:B------:R-:W2:Y:S01]  /*b2b0*/  LDL.LU R116, [R1+0x500] ;  /* 0x0005000001747983 */ /* 0x000ea20000300800 */
[----:B------:R-:W-:-:S03]  /*b2c0*/  FADD R123, R122, R123 ;  /* 0x0000007b7a7b7221 */ /* 0x000fc60000000000 */
[----:B------:R-:W2:Y:S04]  /*b2d0*/  LDL.LU R117, [R1+0x4fc] ;  /* 0x0004fc0001757983 */ /* 0x000ea80000300800 */
[----:B------:R-:W2:Y:S01]  /*b2e0*/  LDL.LU R118, [R1+0x4f8] ;  /* 0x0004f80001767983 */ /* 0x000ea20000300800 */
[----:B------:R-:W-:-:S03]  /*b2f0*/  FADD R125, R124, R125 ;  /* 0x0000007d7c7d7221 */ /* 0x000fc60000000000 */
[----:B------:R-:W2:Y:S04]  /*b300*/  LDL.LU R119, [R1+0x4f4] ;  /* 0x0004f40001777983 */ /* 0x000ea80000300800 */
[----:B------:R-:W2:Y:S04]  /*b310*/  LDL.LU R120, [R1+0x4f0] ;  /* 0x0004f00001787983 */ /* 0x000ea80000300800 */
[----:B------:R0:W-:Y:S01]  /*b320*/  STL [R1+0x200], R121 ;  /* 0x0002007901007387 */ /* 0x0001e20000100800 */
[----:B------:R-:W-:-:S01]  /*b330*/  FADD R127, R126, R127 ;  /* 0x0000007f7e7f7221 */ /* 0x000fc20000000000 */
[----:B------:R-:W-:Y:S01]  /*b340*/  FADD R0, R128, R0 ;  /* 0x0000000080007221 */ /* 0x000fe20000000000 */
[----:B------:R-:W-:-:S01]  /*b350*/  FADD R148, R150, R148 ;  /* 0x0000009496947221 */ /* 0x000fc20000000000 */
[----:B0-----:R-:W2:Y:S04]  /*b360*/  LDL.LU R121, [R1+0x4ec] ;  /* 0x0004ec0001797983 */ /* 0x001ea80000300800 */
        /* <DEDUP_REMOVED lines=9> */
[----:B------:R-:W-:-:S02]  /*b400*/  FADD R136, R137, R136 ;  /* 0x0000008889887221 */ /* 0x000fc40000000000 */
[----:B0-----:R-:W2:Y:S04]  /*b410*/  LDL.LU R125, [R1+0x4dc] ;  /* 0x0004dc00017d7983 */ /* 0x001ea80000300800 */
[----:B------:R-:W2:Y:S04]  /*b420*/  LDL.LU R126, [R1+0x4d8] ;  /* 0x0004d800017e7983 */ /* 0x000ea80000300800 */
[----:B------:R0:W-:Y:S01]  /*b430*/  STL [R1+0x20c], R127 ;  /* 0x00020c7f01007387 */ /* 0x0001e20000100800 */
[----:B------:R-:W-:-:S01]  /*b440*/  FADD R132, R134, R132 ;  /* 0x0000008486847221 */ /* 0x000fc20000000000 */
[----:B------:R-:W-:-:S02]  /*b450*/  FADD R2, R130, R2 ;  /* 0x0000000282027221 */ /* 0x000fc40000000000 */
[----:B0-----:R-:W2:Y:S04]  /*b460*/  LDL.LU R127, [R1+0x4d4] ;  /* 0x0004d400017f7983 */ /* 0x001ea80000300800 */
[----:B------:R-:W2:Y:S04]  /*b470*/  LDL.LU R128, [R1+0x4d0] ;  /* 0x0004d00001807983 */ /* 0x000ea80000300800 */
[----:B------:R-:W-:Y:S04]  /*b480*/  STL [R1+0x210], R0 ;  /* 0x0002100001007387 */ /* 0x000fe80000100800 */
[----:B------:R-:W-:Y:S04]  /*b490*/  STL [R1+0x214], R148 ;  /* 0x0002149401007387 */ /* 0x000fe80000100800 */
[----:B------:R-:W-:Y:S04]  /*b4a0*/  STL [R1+0x218], R144 ;  /* 0x0002189001007387 */ /* 0x000fe80000100800 */
[----:B------:R-:W-:Y:S04]  /*b4b0*/  STL [R1+0x21c], R142 ;  /* 0x00021c8e01007387 */ /* 0x000fe80000100800 */
[----:B------:R-:W-:Y:S04]  /*b4c0*/  STL [R1+0x220], R140 ;  /* 0x0002208c01007387 */ /* 0x000fe80000100800 */
[----:B------:R-:W-:Y:S04]  /*b4d0*/  STL [R1+0x224], R138 ;  /* 0x0002248a01007387 */ /* 0x000fe80000100800 */
[----:B------:R-:W3:Y:S04]  /*b4e0*/  LDL.LU R130, [R1+0x234] ;  /* 0x0002340001827983 */ /* 0x000ee80000300800 */
[----:B------:R-:W-:Y:S04]  /*b4f0*/  STL [R1+0x228], R136 ;  /* 0x0002288801007387 */ /* 0x000fe80000100800 */
[----:B------:R0:W-:Y:S04]  /*b500*/  STL [R1+0x22c], R132 ;  /* 0x00022c8401007387 */ /* 0x0001e80000100800 */
[----:B0-----:R-:W4:Y:S04]  /*b510*/  LDL.LU R132, [R1+0x238] ;  /* 0x0002380001847983 */ /* 0x001f280000300800 */
[----:B------:R-:W2:Y:S04]  /*b520*/  LDL.LU R134, [R1+0x23c] ;  /* 0x00023c0001867983 */ /* 0x000ea80000300800 */
[----:B------:R0:W-:Y:S04]  /*b530*/  STL [R1+0x230], R2 ;  /* 0x0002300201007387 */ /* 0x0001e80000100800 */
[----:B------:R-:W2:Y:S04]  /*b540*/  LDL.LU R136, [R1+0x240] ;  /* 0x0002400001887983 */ /* 0x000ea80000300800 */
        /* <DEDUP_REMOVED lines=11> */
[----:B0-----:R-:W2:Y:S04]  /*b600*/  LDL.LU R2, [R1+0x270] ;  /* 0x0002700001027983 */ /* 0x001ea80000300800 */
[----:B------:R-:W2:Y:S01]  /*b610*/  LDL.LU R0, [R1+0x274] ;  /* 0x0002740001007983 */ /* 0x000ea20000300800 */
[----:B---3--:R-:W-:-:S03]  /*b620*/  FADD R130, R129, R130 ;  /* 0x0000008281827221 */ /* 0x008fc60000000000 */
[----:B------:R-:W3:Y:S04]  /*b630*/  LDL.LU R129, [R1+0x4cc] ;  /* 0x0004cc0001817983 */ /* 0x000ee80000300800 */
[----:B------:R0:W-:Y:S04]  /*b640*/  STL [R1+0x234], R130 ;  /* 0x0002348201007387 */ /* 0x0001e80000100800 */
[----:B0-----:R-:W3:Y:S01]  /*b650*/  LDL.LU R130, [R1+0x4c8] ;  /* 0x0004c80001827983 */ /* 0x001ee20000300800 */
[----:B----4-:R-:W-:-:S03]  /*b660*/  FADD R132, R131, R132 ;  /* 0x0000008483847221 */ /* 0x010fc60000000000 */
[----:B------:R-:W4:Y:S01]  /*b670*/  LDL.LU R131, [R1+0x4c4] ;  /* 0x0004c40001837983 */ /* 0x000f220000300800 */
[----:B--2---:R-:W-:-:S03]  /*b680*/  FADD R134, R133, R134 ;  /* 0x0000008685867221 */ /* 0x004fc60000000000 */
[----:B------:R0:W-:Y:S01]  /*b690*/  STL [R1+0x238], R132 ;  /* 0x0002388401007387 */ /* 0x0001e20000100800 */
[----:B------:R-:W-:-:S03]  /*b6a0*/  FADD R136, R135, R136 ;  /* 0x0000008887887221 */ /* 0x000fc60000000000 */
[----:B0-----:R-:W2:Y:S01]  /*b6b0*/  LDL.LU R132, [R1+0x4c0] ;  /* 0x0004c00001847983 */ /* 0x001ea20000300800 */
[----:B------:R-:W-:-:S03]  /*b6c0*/  FADD R150, R151, R150 ;  /* 0x0000009697967221 */ /* 0x000fc60000000000 */
[----:B------:R-:W2:Y:S01]  /*b6d0*/  LDL.LU R133, [R1+0x4bc] ;  /* 0x0004bc0001857983 */ /* 0x000ea20000300800 */
[----:B------:R-:W-:-:S03]  /*b6e0*/  FADD R148, R149, R148 ;  /* 0x0000009495947221 */ /* 0x000fc60000000000 */
[----:B------:R0:W-:Y:S01]  /*b6f0*/  STL [R1+0x23c], R134 ;  /* 0x00023c8601007387 */ /* 0x0001e20000100800 */
[----:B------:R-:W-:-:S01]  /*b700*/  FADD R146, R147, R146 ;  /* 0x0000009293927221 */ /* 0x000fc20000000000 */
[----:B------:R-:W-:Y:S02]  /*b710*/  FADD R144, R145, R144 ;  /* 0x0000009091907221 */ /* 0x000fe40000000000 */
[----:B0-----:R-:W2:Y:S01]  /*b720*/  LDL.LU R134, [R1+0x4b8] ;  /* 0x0004b80001867983 */ /* 0x001ea20000300800 */
[----:B------:R-:W-:-:S03]  /*b730*/  FADD R143, R24, R143 ;  /* 0x0000008f188f7221 */ /* 0x000fc60000000000 */
[----:B------:R-:W2:Y:S01]  /*b740*/  LDL.LU R135, [R1+0x4b4] ;  /* 0x0004b40001877983 */ /* 0x000ea20000300800 */
[----:B------:R-:W-:-:S03]  /*b750*/  FADD R142, R25, R142 ;  /* 0x0000008e198e7221 */ /* 0x000fc60000000000 */
[----:B------:R0:W-:Y:S01]  /*b760*/  STL [R1+0x240], R136 ;  /* 0x0002408801007387 */ /* 0x0001e20000100800 */
[----:B------:R-:W-:-:S01]  /*b770*/  FADD R141, R26, R141 ;  /* 0x0000008d1a8d7221 */ /* 0x000fc20000000000 */
[----:B------:R-:W-:Y:S01]  /*b780*/  FADD R140, R27, R140 ;  /* 0x0000008c1b8c7221 */ /* 0x000fe20000000000 */
[----:B------:R-:W-:-:S01]  /*b790*/  FADD R139, R28, R139 ;  /* 0x0000008b1c8b7221 */ /* 0x000fc20000000000 */
[----:B0-----:R-:W2:Y:S01]  /*b7a0*/  LDL.LU R136, [R1+0x4b0] ;  /* 0x0004b00001887983 */ /* 0x001ea20000300800 */
[----:B------:R-:W-:-:S03]  /*b7b0*/  FADD R138, R29, R138 ;  /* 0x0000008a1d8a7221 */ /* 0x000fc60000000000 */
[----:B------:R0:W-:Y:S01]  /*b7c0*/  STL [R1+0x244], R150 ;  /* 0x0002449601007387 */ /* 0x0001e20000100800 */
[----:B------:R-:W-:-:S03]  /*b7d0*/  FADD R137, R30, R137 ;  /* 0x000000891e897221 */ /* 0x000fc60000000000 */
[----:B------:R1:W-:Y:S01]  /*b7e0*/  STL [R1+0x248], R148 ;  /* 0x0002489401007387 */ /* 0x0003e20000100800 */
[----:B------:R-:W-:-:S03]  /*b7f0*/  FADD R2, R31, R2 ;  /* 0x000000021f027221 */ /* 0x000fc60000000000 */
[----:B------:R1:W-:Y:S01]  /*b800*/  STL [R1+0x24c], R146 ;  /* 0x00024c9201007387 */ /* 0x0003e20000100800 */
[----:B------:R-:W-:-:S03]  /*b810*/  FADD R0, R32, R0 ;  /* 0x0000000020007221 */ /* 0x000fc60000000000 */
[----:B------:R1:W-:Y:S04]  /*b820*/  STL [R1+0x250], R144 ;  /* 0x0002509001007387 */ /* 0x0003e80000100800 */
[----:B------:R1:W-:Y:S04]  /*b830*/  STL [R1+0x254], R143 ;  /* 0x0002548f01007387 */ /* 0x0003e80000100800 */
[----:B------:R1:W-:Y:S04]  /*b840*/  STL [R1+0x258], R142 ;  /* 0x0002588e01007387 */ /* 0x0003e80000100800 */
[----:B------:R1:W-:Y:S04]  /*b850*/  STL [R1+0x25c], R141 ;  /* 0x00025c8d01007387 */ /* 0x0003e80000100800 */
[----:B------:R1:W-:Y:S04]  /*b860*/  STL [R1+0x260], R140 ;  /* 0x0002608c01007387 */ /* 0x0003e80000100800 */
[----:B------:R1:W-:Y:S04]  /*b870*/  STL [R1+0x264], R139 ;  /* 0x0002648b01007387 */ /* 0x0003e80000100800 */
[----:B------:R1:W-:Y:S04]  /*b880*/  STL [R1+0x268], R138 ;  /* 0x0002688a01007387 */ /* 0x0003e80000100800 */
[----:B------:R-:W3:Y:S04]  /*b890*/  LDL.LU R151, [R1+0x278] ;  /* 0x0002780001977983 */ /* 0x000ee80000300800 */
[----:B------:R1:W-:Y:S04]  /*b8a0*/  STL [R1+0x26c], R137 ;  /* 0x00026c8901007387 */ /* 0x0003e80000100800 */
[----:B0-----:R-:W4:Y:S04]  /*b8b0*/  LDL.LU R150, [R1+0x27c] ;  /* 0x00027c0001967983 */ /* 0x001f280000300800 */
[----:B------:R0:W-:Y:S04]  /*b8c0*/  STL [R1+0x270], R2 ;  /* 0x0002700201007387 */ /* 0x0001e80000100800 */
[----:B------:R-:W2:Y:S04]  /*b8d0*/  LDL.LU R149, [R1+0x280] ;  /* 0x0002800001957983 */ /* 0x000ea80000300800 */
[----:B------:R0:W-:Y:S04]  /*b8e0*/  STL [R1+0x274], R0 ;  /* 0x0002740001007387 */ /* 0x0001e80000100800 */
[----:B-1----:R-:W2:Y:S04]  /*b8f0*/  LDL.LU R148, [R1+0x284] ;  /* 0x0002840001947983 */ /* 0x002ea80000300800 */
        /* <DEDUP_REMOVED lines=13> */
[----:B---3--:R-:W-:-:S05]  /*b9d0*/  FADD R151, R33, R151 ;  /* 0x0000009721977221 */ /* 0x008fca0000000000 */
[----:B------:R0:W-:Y:S01]  /*b9e0*/  STL [R1+0x278], R151 ;  /* 0x0002789701007387 */ /* 0x0001e20000100800 */
[----:B----4-:R-:W-:-:S05]  /*b9f0*/  FADD R150, R34, R150 ;  /* 0x0000009622967221 */ /* 0x010fca0000000000 */
[----:B------:R1:W-:Y:S01]  /*ba00*/  STL [R1+0x27c], R150 ;  /* 0x00027c9601007387 */ /* 0x0003e20000100800 */
[----:B--2---:R-:W-:-:S05]  /*ba10*/  FADD R149, R35, R149 ;  /* 0x0000009523957221 */ /* 0x004fca0000000000 */
[----:B------:R2:W-:Y:S01]  /*ba20*/  STL [R1+0x280], R149 ;  /* 0x0002809501007387 */ /* 0x0005e20000100800 */
[----:B------:R-:W-:-:S01]  /*ba30*/  FADD R148, R36, R148 ;  /* 0x0000009424947221 */ /* 0x000fc20000000000 */
[----:B------:R-:W-:-:S04]  /*ba40*/  FADD R147, R37, R147 ;  /* 0x0000009325937221 */ /* 0x000fc80000000000 */
[----:B------:R3:W-:Y:S01]  /*ba50*/  STL [R1+0x284], R148 ;  /* 0x0002849401007387 */ /* 0x0007e20000100800 */
[----:B------:R-:W-:-:S03]  /*ba60*/  FADD R146, R38, R146 ;  /* 0x0000009226927221 */ /* 0x000fc60000000000 */
        /* <DEDUP_REMOVED lines=20> */
[----:B0-----:R-:W4:Y:S01]  /*bbb0*/  LDL.LU R151, [R1+0x2bc] ;  /* 0x0002bc0001977983 */ /* 0x001f220000300800 */
[----:B------:R-:W-:-:S03]  /*bbc0*/  FADD R0, R49, R0 ;  /* 0x0000000031007221 */ /* 0x000fc60000000000 */
[----:B------:R0:W-:Y:S04]  /*bbd0*/  STL [R1+0x2b0], R137 ;  /* 0x0002b08901007387 */ /* 0x0001e80000100800 */
[----:B-1----:R-:W4:Y:S04]  /*bbe0*/  LDL.LU R150, [R1+0x2c0] ;  /* 0x0002c00001967983 */ /* 0x002f280000300800 */
[----:B------:R1:W-:Y:S04]  /*bbf0*/  STL [R1+0x2b4], R2 ;  /* 0x0002b40201007387 */ /* 0x0003e80000100800 */
[----:B--2---:R-:W2:Y:S04]  /*bc00*/  LDL.LU R149, [R1+0x2c4] ;  /* 0x0002c40001957983 */ /* 0x004ea80000300800 */
[----:B------:R1:W-:Y:S04]  /*bc10*/  STL [R1+0x2b8], R0 ;  /* 0x0002b80001007387 */ /* 0x0003e80000100800 */
[----:B---3--:R-:W3:Y:S04]  /*bc20*/  LDL.LU R148, [R1+0x2c8] ;  /* 0x0002c80001947983 */ /* 0x008ee80000300800 */
[----:B----4-:R-:W4:Y:S04]  /*bc30*/  LDL.LU R147, [R1+0x2cc] ;  /* 0x0002cc0001937983 */ /* 0x010f280000300800 */
[----:B------:R-:W4:Y:S04]  /*bc40*/  LDL.LU R146, [R1+0x2d0] ;  /* 0x0002d00001927983 */ /* 0x000f280000300800 */
        /* <DEDUP_REMOVED lines=8> */
[----:B0-----:R-:W4:Y:S04]  /*bcd0*/  LDL.LU R137, [R1+0x2f4] ;  /* 0x0002f40001897983 */ /* 0x001f280000300800 */
[----:B-1----:R-:W4:Y:S04]  /*bce0*/  LDL.LU R2, [R1+0x2f8] ;  /* 0x0002f80001027983 */ /* 0x002f280000300800 */
[----:B------:R-:W4:Y:S01]  /*bcf0*/  LDL.LU R0, [R1+0x2fc] ;  /* 0x0002fc0001007983 */ /* 0x000f220000300800 */
[----:B------:R-:W-:-:S01]  /*bd00*/  FADD R151, R50, R151 ;  /* 0x0000009732977221 */ /* 0x000fc20000000000 */
[----:B------:R-:W-:-:S04]  /*bd10*/  FADD R150, R51, R150 ;  /* 0x0000009633967221 */ /* 0x000fc80000000000 */
[----:B------:R0:W-:Y:S01]  /*bd20*/  STL [R1+0x2bc], R151 ;  /* 0x0002bc9701007387 */ /* 0x0001e20000100800 */
[----:B--2---:R-:W-:-:S03]  /*bd30*/  FADD R149, R52, R149 ;  /* 0x0000009534957221 */ /* 0x004fc60000000000 */
[----:B------:R1:W-:Y:S01]  /*bd40*/  STL [R1+0x2c0], R150 ;  /* 0x0002c09601007387 */ /* 0x0003e20000100800 */
[----:B---3--:R-:W-:-:S03]  /*bd50*/  FADD R148, R53, R148 ;  /* 0x0000009435947221 */ /* 0x008fc60000000000 */
[----:B------:R2:W-:Y:S01]  /*bd60*/  STL [R1+0x2c4], R149 ;  /* 0x0002c49501007387 */ /* 0x0005e20000100800 */
[----:B----4-:R-:W-:-:S03]  /*bd70*/  FADD R147, R54, R147 ;  /* 0x0000009336937221 */ /* 0x010fc60000000000 */
        /* <DEDUP_REMOVED lines=198> */
[----:B------:R-:W-:Y:S01]  /*c9e0*/  STL [R1+0x3cc], R151 ;  /* 0x0003cc9701007387 */ /* 0x000fe20000100800 */
[----:B--2---:R-:W-:-:S03]  /*c9f0*/  FADD R149, R120, R149 ;  /* 0x0000009578957221 */ /* 0x004fc60000000000 */
[----:B------:R-:W-:Y:S01]  /*ca00*/  STL [R1+0x3d0], R150 ;  /* 0x0003d09601007387 */ /* 0x000fe20000100800 */
[----:B---3--:R-:W-:-:S03]  /*ca10*/  FADD R148, R121, R148 ;  /* 0x0000009479947221 */ /* 0x008fc60000000000 */
[----:B------:R-:W-:Y:S01]  /*ca20*/  STL [R1+0x3d4], R149 ;  /* 0x0003d49501007387 */ /* 0x000fe20000100800 */
[----:B----4-:R-:W-:-:S03]  /*ca30*/  FADD R147, R122, R147 ;  /* 0x000000937a937221 */ /* 0x010fc60000000000 */
[----:B------:R-:W-:Y:S01]  /*ca40*/  STL [R1+0x3d8], R148 ;  /* 0x0003d89401007387 */ /* 0x000fe20000100800 */
[----:B------:R-:W-:-:S03]  /*ca50*/  FADD R146, R123, R146 ;  /* 0x000000927b927221 */ /* 0x000fc60000000000 */
        /* <DEDUP_REMOVED lines=18> */
[----:B------:R-:W-:Y:S04]  /*cb80*/  STL [R1+0x400], R138 ;  /* 0x0004008a01007387 */ /* 0x000fe80000100800 */
[----:B------:R0:W-:Y:S04]  /*cb90*/  STL [R1+0x404], R137 ;  /* 0x0004048901007387 */ /* 0x0001e80000100800 */
[----:B0-----:R-:W2:Y:S01]  /*cba0*/  LDL.LU R137, [R1+0x410] ;  /* 0x0004100001897983 */ /* 0x001ea20000300800 */
[----:B------:R-:W-:-:S01]  /*cbb0*/  FADD R2, R133, R2 ;  /* 0x0000000285027221 */ /* 0x000fc20000000000 */
[----:B------:R-:W-:-:S02]  /*cbc0*/  FADD R0, R134, R0 ;  /* 0x0000000086007221 */ /* 0x000fc40000000000 */
[----:B------:R-:W3:Y:S04]  /*cbd0*/  LDL.LU R138, [R1+0x414] ;  /* 0x00041400018a7983 */ /* 0x000ee80000300800 */
[----:B------:R-:W-:Y:S04]  /*cbe0*/  STL [R1+0x408], R2 ;  /* 0x0004080201007387 */ /* 0x000fe80000100800 */
[----:B------:R-:W4:Y:S04]  /*cbf0*/  LDL.LU R139, [R1+0x418] ;  /* 0x00041800018b7983 */ /* 0x000f280000300800 */
[----:B------:R0:W-:Y:S04]  /*cc00*/  STL [R1+0x40c], R0 ;  /* 0x00040c0001007387 */ /* 0x0001e80000100800 */
        /* <DEDUP_REMOVED lines=13> */
[----:B------:R-:W4:Y:S01]  /*cce0*/  LDL.LU R2, [R1+0x450] ;  /* 0x0004500001027983 */ /* 0x000f220000300800 */
[----:B--2---:R-:W-:-:S05]  /*ccf0*/  FADD R137, R135, R137 ;  /* 0x0000008987897221 */ /* 0x004fca0000000000 */
[----:B------:R0:W-:Y:S04]  /*cd00*/  STL [R1+0x410], R137 ;  /* 0x0004108901007387 */ /* 0x0001e80000100800 */
[----:B0-----:R-:W4:Y:S01]  /*cd10*/  LDL.LU R137, [R1+0x4ac] ;  /* 0x0004ac0001897983 */ /* 0x001f220000300800 */
[----:B---3--:R-:W-:-:S05]  /*cd20*/  FADD R138, R136, R138 ;  /* 0x0000008a888a7221 */ /* 0x008fca0000000000 */
[----:B------:R0:W-:Y:S04]  /*cd30*/  STL [R1+0x414], R138 ;  /* 0x0004148a01007387 */ /* 0x0001e80000100800 */
[----:B0-----:R-:W2:Y:S01]  /*cd40*/  LDL.LU R138, [R1+0x4a8] ;  /* 0x0004a800018a7983 */ /* 0x001ea20000300800 */
[----:B----4-:R-:W-:-:S05]  /*cd50*/  FADD R139, R137, R139 ;  /* 0x0000008b898b7221 */ /* 0x010fca0000000000 */
[----:B------:R0:W-:Y:S04]  /*cd60*/  STL [R1+0x418], R139 ;  /* 0x0004188b01007387 */ /* 0x0001e80000100800 */
[----:B0-----:R-:W3:Y:S01]  /*cd70*/  LDL.LU R139, [R1+0x4a4] ;  /* 0x0004a400018b7983 */ /* 0x001ee20000300800 */
[----:B--2---:R-:W-:-:S05]  /*cd80*/  FADD R140, R138, R140 ;  /* 0x0000008c8a8c7221 */ /* 0x004fca0000000000 */
[----:B------:R0:W-:Y:S04]  /*cd90*/  STL [R1+0x41c], R140 ;  /* 0x00041c8c01007387 */ /* 0x0001e80000100800 */
[----:B0-----:R-:W2:Y:S01]  /*cda0*/  LDL.LU R140, [R1+0x4a0] ;  /* 0x0004a000018c7983 */ /* 0x001ea20000300800 */
[----:B---3--:R-:W-:-:S05]  /*cdb0*/  FADD R141, R139, R141 ;  /* 0x0000008d8b8d7221 */ /* 0x008fca0000000000 */
        /* <DEDUP_REMOVED lines=34> */
[----:B0-----:R0:W5:Y:S01]  /*cfe0*/  LDL.LU R0, [R1+0x470] ;  /* 0x0004700001007983 */ /* 0x0011620000300800 */
[----:B------:R-:W-:Y:S01]  /*cff0*/  UMOV UR6, URZ ;  /* 0x0000003f00067c82 */ /* 0x000fe20008000000 */
[----:B---3--:R-:W-:-:S05]  /*d000*/  FADD R2, R2, R151 ;  /* 0x0000009702027221 */ /* 0x008fca0000000000 */
[----:B------:R0:W-:Y:S02]  /*d010*/  STL [R1+0x450], R2 ;  /* 0x0004500201007387 */ /* 0x0001e40000100800 */
.L_x_28:
[----:B------:R-:W-:Y:S05]  /*d020*/  @!P2 BRA `(.L_x_29) ;  /* 0x000000000004a947 */ /* 0x000fea0003800000 */
[----:B------:R-:W-:Y:S01]  /*d030*/  BPT.TRAP 0x1 ;  /* 0x000000040000795c */ /* 0x000fe20000300000 */
.L_x_29:
[----:B-----5:R2:W-:Y:S04]  /*d040*/  STL [R1+0x470], R0 ;  /* 0x0004700001007387 */ /* 0x0205e80000100800 */
[----:B--2---:R-:W2:Y:S01]  /*d050*/  LDL R0, [R1+0x454] ;  /* 0x0004540001007983 */ /* 0x004ea20000100800 */
[----:B0-----:R-:W-:-:S05]  /*d060*/  IMAD.U32 R2, RZ, RZ, UR25 ;  /* 0x00000019ff027e24 */ /* 0x001fca000f8e00ff */
[----:B------:R-:W-:-:S05]  /*d070*/  @P0 LEA R2, R2, UR11, 0x3 ;  /* 0x0000000b02020c11 */ /* 0x000fca000f8e18ff */
[----:B------:R-:W-:Y:S01]  /*d080*/  @P0 VIADD R2, R2, 0x38 ;  /* 0x0000003802020836 */ /* 0x000fe20000000000 */
[----:B------:R-:W-:-:S06]  /*d090*/  UISETP.GT.U32.AND UP0, UPT, UR13, 0x1, UPT ;  /* 0x000000010d00788c */ /* 0x000fcc000bf04070 */
[----:B------:R-:W-:Y:S02]  /*d0a0*/  PLOP3.LUT P1, PT, PT, PT, UP0, 0x80, 0x0 ;  /* 0x000000000000781c */ /* 0x000fe40003f2f008 */
[----:B--2---:R-:W-:Y:S02]  /*d0b0*/  @P0 PRMT R2, R0, 0x654, R2 ;  /* 0x0000065400020816 */ /* 0x004fe40000000002 */
[----:B------:R0:W5:Y:S02]  /*d0c0*/  LDL.LU R0, [R1+0x470] ;  /* 0x0004700001007983 */ /* 0x0001640000300800 */
[----:B------:R0:W-:Y:S07]  /*d0d0*/  @P0 SYNCS.ARRIVE.TRANS64.RED.A1T0 RZ, [R2+URZ], RZ ;  /* 0x000000ff02ff09a7 */ /* 0x0001ee000810043f */
[----:B------:R-:W-:Y:S05]  /*d0e0*/  @P1 BRA `(.L_x_30) ;  /* 0x0000000000041947 */ /* 0x000fea0003800000 */
[----:B------:R-:W-:Y:S01]  /*d0f0*/  BPT.TRAP 0x1 ;  /* 0x000000040000795c */ /* 0x000fe20000300000 */
.L_x_30:
[----:B------:R-:W-:Y:S02]  /*d100*/  UISETP.GT.AND UP2, UPT, UR24, 0x1, UPT ;  /* 0x000000011800788c */ /* 0x000fe4000bf44270 */
[----:B------:R-:W-:Y:S02]  /*d110*/  UIADD3 UR23, UR23, 0x1, URZ ;  /* 0x0000000117177890 */ /* 0x000fe4000fffe03f */
[----:B------:R-:W-:Y:S02]  /*d120*/  UIADD3 UR25, UR25, 0x1, URZ ;  /* 0x0000000119197890 */ /* 0x000fe4000fffe03f */
[----:B------:R-:W-:Y:S01]  /*d130*/  PLOP3.LUT P1, PT, PT, PT, UP2, 0x80, 0x0 ;  /* 0x000000000000781c */ /* 0x000fe20003f2f028 */
[----:B------:R-:W-:Y:S02]  /*d140*/  UISETP.NE.AND UP0, UPT, UR23, 0x7, UPT ;  /* 0x000000071700788c */ /* 0x000fe4000bf05270 */
[----:B------:R-:W-:Y:S02]  /*d150*/  UISETP.NE.AND UP1, UPT, UR25, 0x7, UPT ;  /* 0x000000071900788c */ /* 0x000fe4000bf25270 */
[----:B------:R-:W-:-:S02]  /*d160*/  USEL UR8, URZ, 0x1, UP0 ;  /* 0x000000013f087887 */ /* 0x000fc40008000000 */
[----:B------:R-:W-:Y:S02]  /*d170*/  UIADD3 UR24, UR24, -0x1, URZ ;  /* 0xffffffff18187890 */ /* 0x000fe4000fffe03f */
[----:B------:R-:W-:Y:S02]  /*d180*/  USEL UR23, UR23, URZ, UP0 ;  /* 0x0000003f17177287 */ /* 0x000fe40008000000 */
[----:B-----5:R-:W-:Y:S01]  /*d190*/  LOP3.LUT R0, R0, UR8, RZ, 0x3c, !PT ;  /* 0x0000000800007c12 */ /* 0x020fe2000f8e3cff */
[----:B------:R-:W-:Y:S01]  /*d1a0*/  USEL UR25, UR25, URZ, UP1 ;  /* 0x0000003f19197287 */ /* 0x000fe20008800000 */
[----:B------:R-:W-:Y:S01]  /*d1b0*/  UMOV UR8, 0x1 ;  /* 0x0000000100087882 */ /* 0x000fe20000000000 */
[----:B------:R-:W-:Y:S10]  /*d1c0*/  @P1 BRA `(.L_x_31) ;  /* 0xffffff9c00ac1947 */ /* 0x000ff4000383ffff */
.L_x_23:
[----:B------:R-:W-:-:S04]  /*d1d0*/  UISETP.NE.AND UP0, UPT, UR6, URZ, UPT ;  /* 0x0000003f0600728c */ /* 0x000fc8000bf05270 */
[----:B------:R-:W-:-:S06]  /*d1e0*/  USEL UR6, URZ, 0x1, !UP0 ;  /* 0x000000013f067887 */ /* 0x000fcc000c000000 */
[----:B------:R-:W-:-:S13]  /*d1f0*/  ISETP.NE.AND P1, PT, RZ, UR6, PT ;  /* 0x00000006ff007c0c */ /* 0x000fda000bf25270 */
[----:B------:R-:W-:Y:S05]  /*d200*/  @!P1 BRA `(.L_x_32) ;  /* 0x0000003800109947 */ /* 0x000fea0003800000 */
[----:B------:R2:W-:Y:S04]  /*d210*/  STL [R1+0x620], R43 ;  /* 0x0006202b01007387 */ /* 0x0005e80000100800 */
[----:B--2---:R-:W2:Y:S04]  /*d220*/  LDL.LU R43, [R1] ;  /* 0x00000000012b7983 */ /* 0x004ea80000300800 */
[----:B------:R3:W-:Y:S04]  /*d230*/  STL [R1+0x61c], R44 ;  /* 0x00061c2c01007387 */ /* 0x0007e80000100800 */
[----:B---3--:R-:W3:Y:S04]  /*d240*/  LDL.LU R44, [R1+0x4] ;  /* 0x00000400012c7983 */ /* 0x008ee80000300800 */
[----:B------:R4:W-:Y:S04]  /*d250*/  STL [R1+0x618], R45 ;  /* 0x0006182d01007387 */ /* 0x0009e80000100800 */
[----:B----4-:R-:W4:Y:S04]  /*d260*/  LDL.LU R45, [R1+0x8] ;  /* 0x00000800012d7983 */ /* 0x010f280000300800 */
[----:B------:R5:W-:Y:S04]  /*d270*/  STL [R1+0x614], R46 ;  /* 0x0006142e01007387 */ /* 0x000be80000100800 */
[----:B-----5:R-:W5:Y:S04]  /*d280*/  LDL.LU R46, [R1+0xc] ;  /* 0x00000c00012e7983 */ /* 0x020f680000300800 */
[----:B------:R0:W-:Y:S04]  /*d290*/  STL [R1+0x610], R47 ;  /* 0x0006102f01007387 */ /* 0x0001e80000100800 */
[----:B0-----:R-:W5:Y:S04]  /*d2a0*/  LDL.LU R47, [R1+0x10] ;  /* 0x00001000012f7983 */ /* 0x001f680000300800 */
        /* <DEDUP_REMOVED lines=136> */
[----:B------:R-:W5:Y:S04]  /*db30*/  LDL.LU R0, [R1+0x1b0] ;  /* 0x0001b00001007983 */ /* 0x000f680000300800 */
[----:B------:R-:W5:Y:S04]  /*db40*/  LDL.LU R2, [R1+0x204] ;  /* 0x0002040001027983 */ /* 0x000f680000300800 */
        /* <DEDUP_REMOVED lines=67> */
[----:B0-----:R-:W5:Y:S01]  /*df80*/  LDL.LU R149, [R1+0x12c] ;  /* 0x00012c0001957983 */ /* 0x001f620000300800 */
[----:B--2---:R-:W-:-:S03]  /*df90*/  FADD R3, R43, R3 ;  /* 0x000000032b037221 */ /* 0x004fc60000000000 */
[----:B------:R0:W-:Y:S01]  /*dfa0*/  STL [R1+0x474], R150 ;  /* 0x0004749601007387 */ /* 0x0001e20000100800 */
[----:B---3--:R-:W-:Y:S01]  /*dfb0*/  FADD R4, R44, R4 ;  /* 0x000000042c047221 */ /* 0x008fe20000000000 */
[----:B----4-:R-:W-:Y:S01]  /*dfc0*/  FADD R5, R45, R5 ;  /* 0x000000052d057221 */ /* 0x010fe20000000000 */
[----:B-----5:R-:W-:Y:S01]  /*dfd0*/  FADD R6, R46, R6 ;  /* 0x000000062e067221 */ /* 0x020fe20000000000 */
[----:B------:R-:W-:Y:S01]  /*dfe0*/  FADD R7, R47, R7 ;  /* 0x000000072f077221 */ /* 0x000fe20000000000 */
[----:B0-----:R-:W2:Y:S04]  /*dff0*/  LDL.LU R150, [R1+0x128] ;  /* 0x0001280001967983 */ /* 0x001ea80000300800 */
[----:B------:R0:W-:Y:S01]  /*e000*/  STL [R1+0x470], R151 ;  /* 0x0004709701007387 */ /* 0x0001e20000100800 */
[----:B------:R-:W-:Y:S01]  /*e010*/  FADD R8, R48, R8 ;  /* 0x0000000830087221 */ /* 0x000fe20000000000 */
[----:B------:R-:W-:Y:S01]  /*e020*/  FADD R9, R49, R9 ;  /* 0x0000000931097221 */ /* 0x000fe20000000000 */
[----:B------:R-:W-:Y:S01]  /*e030*/  FADD R10, R50, R10 ;  /* 0x0000000a320a7221 */ /* 0x000fe20000000000 */
[----:B0-----:R-:W3:Y:S04]  /*e040*/  LDL.LU R151, [R1+0x124] ;  /* 0x0001240001977983 */ /* 0x001ee80000300800 */
[----:B------:R-:W4:Y:S04]  /*e050*/  LDL.LU R43, [R1+0x620] ;  /* 0x00062000012b7983 */ /* 0x000f280000300800 */
[----:B------:R-:W5:Y:S04]  /*e060*/  LDL.LU R44, [R1+0x61c] ;  /* 0x00061c00012c7983 */ /* 0x000f680000300800 */
[----:B------:R-:W4:Y:S04]  /*e070*/  LDL.LU R45, [R1+0x618] ;  /* 0x00061800012d7983 */ /* 0x000f280000300800 */
[----:B------:R-:W5:Y:S01]  /*e080*/  LDL.LU R46, [R1+0x614] ;  /* 0x00061400012e7983 */ /* 0x000f620000300800 */
[----:B------:R-:W-:-:S03]  /*e090*/  FADD R11, R51, R11 ;  /* 0x0000000b330b7221 */ /* 0x000fc60000000000 */
[----:B------:R-:W4:Y:S01]  /*e0a0*/  LDL.LU R47, [R1+0x610] ;  /* 0x00061000012f7983 */ /* 0x000f220000300800 */
[----:B------:R-:W-:-:S03]  /*e0b0*/  FADD R12, R52, R12 ;  /* 0x0000000c340c7221 */ /* 0x000fc60000000000 */
        /* <DEDUP_REMOVED lines=132> */
[----:B------:R-:W5:Y:S04]  /*e900*/  LDL.LU R114, [R1+0x504] ;  /* 0x0005040001727983 */ /* 0x000f680000300800 */
[----:B------:R-:W5:Y:S01]  /*e910*/  LDL.LU R115, [R1+0x500] ;  /* 0x0005000001737983 */ /* 0x000f620000300800 */
[----:B------:R-:W-:Y:S01]  /*e920*/  FADD R206, R149, R206 ;  /* 0x000000ce95ce7221 */ /* 0x000fe20000000000 */
[----:B------:R-:W-:Y:S01]  /*e930*/  FADD R237, R118, R237 ;  /* 0x000000ed76ed7221 */ /* 0x000fe20000000000 */
[----:B------:R-:W-:Y:S01]  /*e940*/  FADD R236, R119, R236 ;  /* 0x000000ec77ec7221 */ /* 0x000fe20000000000 */
[----:B------:R0:W-:Y:S01]  /*e950*/  STL [R1+0x200], R116 ;  /* 0x0002007401007387 */ /* 0x0001e20000100800 */
[----:B------:R-:W-:Y:S01]  /*e960*/  FADD R235, R120, R235 ;  /* 0x000000eb78eb7221 */ /* 0x000fe20000000000 */
        /* <DEDUP_REMOVED lines=8> */
[----:B0-----:R-:W4:Y:S01]  /*e9f0*/  LDL.LU R116, [R1+0x1b4] ;  /* 0x0001b40001747983 */ /* 0x001f220000300800 */
[----:B------:R-:W-:Y:S01]  /*ea00*/  FADD R226, R129, R226 ;  /* 0x000000e281e27221 */ /* 0x000fe20000000000 */
[----:B------:R-:W-:Y:S01]  /*ea10*/  FADD R225, R130, R225 ;  /* 0x000000e182e17221 */ /* 0x000fe20000000000 */
[----:B------:R-:W-:Y:S01]  /*ea20*/  FADD R224, R131, R224 ;  /* 0x000000e083e07221 */ /* 0x000fe20000000000 */
[----:B------:R-:W4:Y:S01]  /*ea30*/  LDL.LU R148, [R1+0x208] ;  /* 0x0002080001947983 */ /* 0x000f220000300800 */
[----:B------:R-:W-:Y:S01]  /*ea40*/  FADD R223, R132, R223 ;  /* 0x000000df84df7221 */ /* 0x000fe20000000000 */
[----:B------:R-:W-:Y:S01]  /*ea50*/  FADD R216, R139, R216 ;  /* 0x000000d88bd87221 */ /* 0x000fe20000000000 */
[----:B------:R-:W-:Y:S01]  /*ea60*/  FADD R222, R133, R222 ;  /* 0x000000de85de7221 */ /* 0x000fe20000000000 */
        /* <DEDUP_REMOVED lines=8> */
[----:B------:R-:W5:Y:S01]  /*eaf0*/  LDL.LU R149, [R1+0x20c] ;  /* 0x00020c0001957983 */ /* 0x000f620000300800 */
[----:B------:R-:W-:Y:S01]  /*eb00*/  FADD R212, R143, R212 ;  /* 0x000000d48fd47221 */ /* 0x000fe20000000000 */
[----:B------:R-:W-:Y:S01]  /*eb10*/  FADD R218, R137, R218 ;  /* 0x000000da89da7221 */ /* 0x000fe20000000000 */
[----:B------:R-:W-:Y:S01]  /*eb20*/  FADD R211, R144, R211 ;  /* 0x000000d390d37221 */ /* 0x000fe20000000000 */
[----:B------:R-:W5:Y:S01]  /*eb30*/  LDL.LU R118, [R1+0x1bc] ;  /* 0x0001bc0001767983 */ /* 0x000f620000300800 */
[----:B------:R-:W-:Y:S01]  /*eb40*/  FADD R217, R138, R217 ;  /* 0x000000d98ad97221 */ /* 0x000fe20000000000 */
[----:B------:R-:W-:Y:S01]  /*eb50*/  FADD R210, R145, R210 ;  /* 0x000000d291d27221 */ /* 0x000fe20000000000 */
[----:B---3--:R-:W-:Y:S01]  /*eb60*/  FADD R204, R151, R204 ;  /* 0x000000cc97cc7221 */ /* 0x008fe20000000000 */
[----:B------:R-:W3:Y:S01]  /*eb70*/  LDL.LU R0, [R1+0x210] ;  /* 0x0002100001007983 */ /* 0x000ee20000300800 */
[----:B------:R-:W-:Y:S01]  /*eb80*/  FADD R209, R146, R209 ;  /* 0x000000d192d17221 */ /* 0x000fe20000000000 */
[----:B--2---:R-:W-:Y:S01]  /*eb90*/  FADD R205, R150, R205 ;  /* 0x000000cd96cd7221 */ /* 0x004fe20000000000 */
[----:B------:R-:W-:Y:S01]  /*eba0*/  FADD R208, R147, R208 ;  /* 0x000000d093d07221 */ /* 0x000fe20000000000 */
[----:B------:R-:W2:Y:S04]  /*ebb0*/  LDL.LU R119, [R1+0x1c0] ;  /* 0x0001c00001777983 */ /* 0x000ea80000300800 */
[----:B0-----:R-:W2:Y:S04]  /*ebc0*/  LDL.LU R2, [R1+0x214] ;  /* 0x0002140001027983 */ /* 0x001ea80000300800 */
        /* <DEDUP_REMOVED lines=29> */
[----:B------:R-:W2:Y:S01]  /*eda0*/  LDL.LU R147, [R1+0x250] ;  /* 0x0002500001937983 */ /* 0x000ea20000300800 */
[----:B----4-:R-:W-:-:S03]  /*edb0*/  FADD R148, R116, R148 ;  /* 0x0000009474947221 */ /* 0x010fc60000000000 */
[----:B------:R-:W4:Y:S04]  /*edc0*/  LDL.LU R116, [R1+0x4fc] ;  /* 0x0004fc0001747983 */ /* 0x000f280000300800 */
[----:B------:R0:W-:Y:S01]  /*edd0*/  STL [R1+0x208], R148 ;  /* 0x0002089401007387 */ /* 0x0001e20000100800 */
[----:B-----5:R-:W-:-:S03]  /*ede0*/  FADD R149, R117, R149 ;  /* 0x0000009575957221 */ /* 0x020fc60000000000 */
[----:B0-----:R-:W5:Y:S04]  /*edf0*/  LDL.LU R148, [R1+0x254] ;  /* 0x0002540001947983 */ /* 0x001f680000300800 */
[----:B------:R-:W4:Y:S04]  /*ee00*/  LDL.LU R117, [R1+0x4f8] ;  /* 0x0004f80001757983 */ /* 0x000f280000300800 */
[----:B------:R0:W-:Y:S04]  /*ee10*/  STL [R1+0x20c], R149 ;  /* 0x00020c9501007387 */ /* 0x0001e80000100800 */
[----:B0-----:R-:W4:Y:S01]  /*ee20*/  LDL.LU R149, [R1+0x258] ;  /* 0x0002580001957983 */ /* 0x001f220000300800 */
[----:B---3--:R-:W-:Y:S01]  /*ee30*/  FADD R0, R118, R0 ;  /* 0x0000000076007221 */ /* 0x008fe20000000000 */
[----:B--2---:R-:W-:-:S02]  /*ee40*/  FADD R2, R119, R2 ;  /* 0x0000000277027221 */ /* 0x004fc40000000000 */
[----:B------:R-:W2:Y:S01]  /*ee50*/  LDL.LU R118, [R1+0x4f4] ;  /* 0x0004f40001767983 */ /* 0x000ea20000300800 */
[----:B------:R-:W-:-:S03]  /*ee60*/  FADD R121, R120, R121 ;  /* 0x0000007978797221 */ /* 0x000fc60000000000 */
[----:B------:R0:W-:Y:S01]  /*ee70*/  STL [R1+0x210], R0 ;  /* 0x0002100001007387 */ /* 0x0001e20000100800 */
[----:B------:R-:W-:-:S03]  /*ee80*/  FADD R123, R122, R123 ;  /* 0x0000007b7a7b7221 */ /* 0x000fc60000000000 */
[----:B0-----:R-:W3:Y:S04]  /*ee90*/  LDL.LU R0, [R1+0x25c] ;  /* 0x00025c0001007983 */ /* 0x001ee80000300800 */
[----:B------:R-:W2:Y:S04]  /*eea0*/  LDL.LU R119, [R1+0x4f0] ;  /* 0x0004f00001777983 */ /* 0x000ea80000300800 */
[----:B------:R0:W-:Y:S01]  /*eeb0*/  STL [R1+0x214], R2 ;  /* 0x0002140201007387 */ /* 0x0001e20000100800 */
[----:B------:R-:W-:Y:S01]  /*eec0*/  FADD R125, R124, R125 ;  /* 0x0000007d7c7d7221 */ /* 0x000fe20000000000 */
[----:B------:R-:W-:-:S02]  /*eed0*/  FADD R127, R126, R127 ;  /* 0x0000007f7e7f7221 */ /* 0x000fc40000000000 */
[----:B0-----:R-:W2:Y:S04]  /*eee0*/  LDL.LU R2, [R1+0x260] ;  /* 0x0002600001027983 */ /* 0x001ea80000300800 */
[----:B------:R-:W2:Y:S04]  /*eef0*/  LDL.LU R120, [R1+0x4ec] ;  /* 0x0004ec0001787983 */ /* 0x000ea80000300800 */
[----:B------:R0:W-:Y:S01]  /*ef00*/  STL [R1+0x218], R121 ;  /* 0x0002187901007387 */ /* 0x0001e20000100800 */
[----:B------:R-:W-:-:S03]  /*ef10*/  FADD R129, R128, R129 ;  /* 0x0000008180817221 */ /* 0x000fc60000000000 */
        /* <DEDUP_REMOVED lines=42> */
[----:B------:R0:W-:Y:S04]  /*f1c0*/  STL [R1+0x244], R144 ;  /* 0x0002449001007387 */ /* 0x0001e80000100800 */
[----:B0-----:R-:W2:Y:S04]  /*f1d0*/  LDL.LU R144, [R1+0x278] ;  /* 0x0002780001907983 */ /* 0x001ea80000300800 */
[----:B------:R-:W2:Y:S04]  /*f1e0*/  LDL.LU R138, [R1+0x4a4] ;  /* 0x0004a400018a7983 */ /* 0x000ea80000300800 */
[----:B------:R0:W-:Y:S04]  /*f1f0*/  STL [R1+0x248], R145 ;  /* 0x0002489101007387 */ /* 0x0001e80000100800 */
[----:B0-----:R-:W2:Y:S04]  /*f200*/  LDL.LU R145, [R1+0x27c] ;  /* 0x00027c0001917983 */ /* 0x001ea80000300800 */
[----:B------:R0:W-:Y:S01]  /*f210*/  STL [R1+0x24c], R146 ;  /* 0x00024c9201007387 */ /* 0x0001e20000100800 */
[----:B-----5:R-:W-:-:S03]  /*f220*/  FADD R148, R24, R148 ;  /* 0x0000009418947221 */ /* 0x020fc60000000000 */
[----:B0-----:R-:W5:Y:S04]  /*f230*/  LDL.LU R146, [R1+0x280] ;  /* 0x0002800001927983 */ /* 0x001f680000300800 */
[----:B------:R0:W-:Y:S04]  /*f240*/  STL [R1+0x250], R147 ;  /* 0x0002509301007387 */ /* 0x0001e80000100800 */
[----:B0-----:R-:W5:Y:S01]  /*f250*/  LDL.LU R147, [R1+0x284] ;  /* 0x0002840001937983 */ /* 0x001f620000300800 */
[----:B----4-:R-:W-:-:S03]  /*f260*/  FADD R149, R25, R149 ;  /* 0x0000009519957221 */ /* 0x010fc60000000000 */
[----:B------:R0:W-:Y:S04]  /*f270*/  STL [R1+0x254], R148 ;  /* 0x0002549401007387 */ /* 0x0001e80000100800 */
[----:B0-----:R-:W4:Y:S04]  /*f280*/  LDL.LU R148, [R1+0x288] ;  /* 0x0002880001947983 */ /* 0x001f280000300800 */
[----:B------:R0:W-:Y:S04]  /*f290*/  STL [R1+0x258], R149 ;  /* 0x0002589501007387 */ /* 0x0001e80000100800 */
[----:B0-----:R-:W4:Y:S04]  /*f2a0*/  LDL.LU R149, [R1+0x28c] ;  /* 0x00028c0001957983 */ /* 0x001f280000300800 */
[----:B------:R-:W4:Y:S01]  /*f2b0*/  LDL.LU R150, [R1+0x290] ;  /* 0x0002900001967983 */ /* 0x000f220000300800 */
[----:B---3--:R-:W-:-:S03]  /*f2c0*/  FADD R0, R26, R0 ;  /* 0x000000001a007221 */ /* 0x008fc60000000000 */
[----:B------:R-:W3:Y:S01]  /*f2d0*/  LDL.LU R151, [R1+0x294] ;  /* 0x0002940001977983 */ /* 0x000ee20000300800 */
[----:B--2---:R-:W-:-:S03]  /*f2e0*/  FADD R2, R27, R2 ;  /* 0x000000021b027221 */ /* 0x004fc60000000000 */
[----:B------:R0:W-:Y:S04]  /*f2f0*/  STL [R1+0x25c], R0 ;  /* 0x00025c0001007387 */ /* 0x0001e80000100800 */
[----:B------:R-:W2:Y:S04]  /*f300*/  LDL.LU R27, [R1+0x2c8] ;  /* 0x0002c800011b7983 */ /* 0x000ea80000300800 */
[----:B------:R-:W2:Y:S04]  /*f310*/  LDL.LU R26, [R1+0x2cc] ;  /* 0x0002cc00011a7983 */ /* 0x000ea80000300800 */
[----:B------:R1:W-:Y:S04]  /*f320*/  STL [R1+0x260], R2 ;  /* 0x0002600201007387 */ /* 0x0003e80000100800 */
[----:B------:R-:W2:Y:S04]  /*f330*/  LDL.LU R25, [R1+0x2d0] ;  /* 0x0002d00001197983 */ /* 0x000ea80000300800 */
[----:B------:R-:W2:Y:S04]  /*f340*/  LDL.LU R24, [R1+0x2d4] ;  /* 0x0002d40001187983 */ /* 0x000ea80000300800 */
[----:B0-----:R-:W2:Y:S04]  /*f350*/  LDL.LU R0, [R1+0x2d8] ;  /* 0x0002d80001007983 */ /* 0x001ea80000300800 */
[----:B-1----:R-:W2:Y:S01]  /*f360*/  LDL.LU R2, [R1+0x2dc] ;  /* 0x0002dc0001027983 */ /* 0x002ea20000300800 */
[----:B------:R-:W-:-:S05]  /*f370*/  FADD R139, R28, R139 ;  /* 0x0000008b1c8b7221 */ /* 0x000fca0000000000 */
[----:B------:R0:W-:Y:S04]  /*f380*/  STL [R1+0x264], R139 ;  /* 0x0002648b01007387 */ /* 0x0001e80000100800 */
[----:B0-----:R-:W2:Y:S01]  /*f390*/  LDL.LU R139, [R1+0x4a0] ;  /* 0x0004a000018b7983 */ /* 0x001ea20000300800 */
[----:B------:R-:W-:-:S03]  /*f3a0*/  FADD R140, R29, R140 ;  /* 0x0000008c1d8c7221 */ /* 0x000fc60000000000 */
[----:B------:R-:W2:Y:S04]  /*f3b0*/  LDL.LU R28, [R1+0x2c4] ;  /* 0x0002c400011c7983 */ /* 0x000ea80000300800 */
        /* <DEDUP_REMOVED lines=20> */
[----:B------:R0:W-:Y:S01]  /*f500*/  STL [R1+0x27c], R145 ;  /* 0x00027c9101007387 */ /* 0x0001e20000100800 */
[----:B-----5:R-:W-:-:S03]  /*f510*/  FADD R146, R35, R146 ;  /* 0x0000009223927221 */ /* 0x020fc60000000000 */
[----:B0-----:R-:W5:Y:S04]  /*f520*/  LDL.LU R145, [R1+0x488] ;  /* 0x0004880001917983 */ /* 0x001f680000300800 */
[----:B------:R-:W5:Y:S04]  /*f530*/  LDL.LU R34, [R1+0x2ac] ;  /* 0x0002ac0001227983 */ /* 0x000f680000300800 */
[----:B------:R0:W-:Y:S01]  /*f540*/  STL [R1+0x280], R146 ;  /* 0x0002809201007387 */ /* 0x0001e20000100800 */
[----:B------:R-:W-:-:S03]  /*f550*/  FADD R147, R36, R147 ;  /* 0x0000009324937221 */ /* 0x000fc60000000000 */
[----:B0-----:R-:W5:Y:S04]  /*f560*/  LDL.LU R146, [R1+0x484] ;  /* 0x0004840001927983 */ /* 0x001f680000300800 */
[----:B------:R-:W5:Y:S01]  /*f570*/  LDL.LU R35, [R1+0x2a8] ;  /* 0x0002a80001237983 */ /* 0x000f620000300800 */
[----:B----4-:R-:W-:-:S03]  /*f580*/  FADD R148, R37, R148 ;  /* 0x0000009425947221 */ /* 0x010fc60000000000 */
[----:B------:R0:W-:Y:S04]  /*f590*/  STL [R1+0x284], R147 ;  /* 0x0002849301007387 */ /* 0x0001e80000100800 */
[----:B0-----:R-:W4:Y:S01]  /*f5a0*/  LDL.LU R147, [R1+0x480] ;  /* 0x0004800001937983 */ /* 0x001f220000300800 */
[----:B------:R-:W-:-:S03]  /*f5b0*/  FADD R149, R38, R149 ;  /* 0x0000009526957221 */ /* 0x000fc60000000000 */
[----:B------:R-:W4:Y:S01]  /*f5c0*/  LDL.LU R36, [R1+0x2a4] ;  /* 0x0002a40001247983 */ /* 0x000f220000300800 */
[----:B------:R-:W-:-:S03]  /*f5d0*/  FADD R150, R39, R150 ;  /* 0x0000009627967221 */ /* 0x000fc60000000000 */
[----:B------:R0:W-:Y:S04]  /*f5e0*/  STL [R1+0x288], R148 ;  /* 0x0002889401007387 */ /* 0x0001e80000100800 */
[----:B0-----:R-:W4:Y:S04]  /*f5f0*/  LDL.LU R148, [R1+0x47c] ;  /* 0x00047c0001947983 */ /* 0x001f280000300800 */
[----:B------:R-:W4:Y:S04]  /*f600*/  LDL.LU R37, [R1+0x2a0] ;  /* 0x0002a00001257983 */ /* 0x000f280000300800 */
[----:B------:R0:W-:Y:S04]  /*f610*/  STL [R1+0x28c], R149 ;  /* 0x00028c9501007387 */ /* 0x0001e80000100800 */
[----:B0-----:R-:W4:Y:S04]  /*f620*/  LDL.LU R149, [R1+0x478] ;  /* 0x0004780001957983 */ /* 0x001f280000300800 */
[----:B------:R-:W4:Y:S04]  /*f630*/  LDL.LU R38, [R1+0x29c] ;  /* 0x00029c0001267983 */ /* 0x000f280000300800 */
[----:B------:R0:W-:Y:S04]  /*f640*/  STL [R1+0x290], R150 ;  /* 0x0002909601007387 */ /* 0x0001e80000100800 */
[----:B0-----:R-:W4:Y:S04]  /*f650*/  LDL.LU R150, [R1+0x474] ;  /* 0x0004740001967983 */ /* 0x001f280000300800 */
[----:B------:R-:W4:Y:S01]  /*f660*/  LDL.LU R39, [R1+0x298] ;  /* 0x0002980001277983 */ /* 0x000f220000300800 */
[----:B---3--:R-:W-:-:S05]  /*f670*/  FADD R151, R40, R151 ;  /* 0x0000009728977221 */ /* 0x008fca0000000000 */
[----:B------:R0:W-:Y:S01]  /*f680*/  STL [R1+0x294], R151 ;  /* 0x0002949701007387 */ /* 0x0001e20000100800 */
[----:B--2---:R-:W-:-:S03]  /*f690*/  FADD R27, R53, R27 ;  /* 0x0000001b351b7221 */ /* 0x004fc60000000000 */
[----:B0-----:R-:W2:Y:S01]  /*f6a0*/  LDL.LU R151, [R1+0x470] ;  /* 0x0004700001977983 */ /* 0x001ea20000300800 */
        /* <DEDUP_REMOVED lines=11> */
[----:B-----5:R-:W-:Y:S01]  /*f760*/  FADD R34, R46, R34 ;  /* 0x000000222e227221 */ /* 0x020fe20000000000 */
[----:B------:R-:W-:Y:S01]  /*f770*/  FADD R35, R45, R35 ;  /* 0x000000232d237221 */ /* 0x000fe20000000000 */
[----:B----4-:R-:W-:Y:S01]  /*f780*/  FADD R36, R44, R36 ;  /* 0x000000242c247221 */ /* 0x010fe20000000000 */
[----:B------:R-:W-:Y:S01]  /*f790*/  FADD R37, R43, R37 ;  /* 0x000000252b257221 */ /* 0x000fe20000000000 */
[----:B------:R-:W-:Y:S01]  /*f7a0*/  FADD R38, R42, R38 ;  /* 0x000000262a267221 */ /* 0x000fe20000000000 */
[----:B------:R-:W-:-:S05]  /*f7b0*/  FADD R39, R41, R39 ;  /* 0x0000002729277221 */ /* 0x000fca0000000000 */
[----:B------:R0:W-:Y:S04]  /*f7c0*/  STL [R1+0x298], R39 ;  /* 0x0002982701007387 */ /* 0x0001e80000100800 */
        /* <DEDUP_REMOVED lines=14> */
[----:B------:R-:W2:Y:S04]  /*f8b0*/  LDL.LU R52, [R1+0x2e0] ;  /* 0x0002e00001347983 */ /* 0x000ea80000300800 */
[----:B------:R2:W-:Y:S04]  /*f8c0*/  STL [R1+0x2d4], R24 ;  /* 0x0002d41801007387 */ /* 0x0005e80000100800 */
[----:B------:R-:W2:Y:S04]  /*f8d0*/  LDL.LU R51, [R1+0x2e4] ;  /* 0x0002e40001337983 */ /* 0x000ea80000300800 */
[----:B------:R2:W-:Y:S04]  /*f8e0*/  STL [R1+0x2d8], R0 ;  /* 0x0002d80001007387 */ /* 0x0005e80000100800 */
        /* <DEDUP_REMOVED lines=13> */
[----:B-1----:R-:W2:Y:S04]  /*f9c0*/  LDL.LU R38, [R1+0x318] ;  /* 0x0003180001267983 */ /* 0x002ea80000300800 */
[----:B---3--:R-:W3:Y:S04]  /*f9d0*/  LDL.LU R37, [R1+0x31c] ;  /* 0x00031c0001257983 */ /* 0x008ee80000300800 */
[----:B----4-:R-:W4:Y:S04]  /*f9e0*/  LDL.LU R36, [R1+0x320] ;  /* 0x0003200001247983 */ /* 0x010f280000300800 */
[----:B-----5:R-:W5:Y:S04]  /*f9f0*/  LDL.LU R35, [R1+0x324] ;  /* 0x0003240001237983 */ /* 0x020f680000300800 */
[----:B--2---:R-:W2:Y:S04]  /*fa00*/  LDL.LU R34, [R1+0x328] ;  /* 0x0003280001227983 */ /* 0x004ea80000300800 */
        /* <DEDUP_REMOVED lines=12> */
[----:B------:R-:W-:Y:S01]  /*fad0*/  FADD R52, R59, R52 ;  /* 0x000000343b347221 */ /* 0x000fe20000000000 */
        /* <DEDUP_REMOVED lines=28> */
[----:B---3--:R-:W-:-:S03]  /*fca0*/  FADD R37, R74, R37 ;  /* 0x000000254a257221 */ /* 0x008fc60000000000 */
[----:B------:R3:W-:Y:S01]  /*fcb0*/  STL [R1+0x318], R38 ;  /* 0x0003182601007387 */ /* 0x0007e20000100800 */
[----:B----4-:R-:W-:-:S03]  /*fcc0*/  FADD R36, R75, R36 ;  /* 0x000000244b247221 */ /* 0x010fc60000000000 */
[----:B------:R4:W-:Y:S01]  /*fcd0*/  STL [R1+0x31c], R37 ;  /* 0x00031c2501007387 */ /* 0x0009e20000100800 */
[----:B-----5:R-:W-:-:S03]  /*fce0*/  FADD R35, R76, R35 ;  /* 0x000000234c237221 */ /* 0x020fc60000000000 */
[----:B------:R5:W-:Y:S01]  /*fcf0*/  STL [R1+0x320], R36 ;  /* 0x0003202401007387 */ /* 0x000be20000100800 */
[----:B--2---:R-:W-:-:S03]  /*fd00*/  FADD R34, R77, R34 ;  /* 0x000000224d227221 */ /* 0x004fc60000000000 */
        /* <DEDUP_REMOVED lines=22> */
[----:B0-----:R-:W2:Y:S01]  /*fe70*/  LDL.LU R52, [R1+0x35c] ;  /* 0x00035c0001347983 */ /* 0x001ea20000300800 */
[----:B------:R-:W-:-:S03]  /*fe80*/  FADD R2, R89, R2 ;  /* 0x0000000259027221 */ /* 0x000fc60000000000 */
[----:B------:R0:W-:Y:S04]  /*fe90*/  STL [R1+0x350], R24 ;  /* 0x0003501801007387 */ /* 0x0001e80000100800 */
[----:B-1----:R-:W2:Y:S04]  /*fea0*/  LDL.LU R51, [R1+0x360] ;  /* 0x0003600001337983 */ /* 0x002ea80000300800 */
        /* <DEDUP_REMOVED lines=181> */
[----:B------:R-:W-:Y:S01]  /*10a00*/  FADD R0, R150, R0 ;  /* 0x0000000096007221 */ /* 0x000fe20000000000 */
[----:B------:R-:W-:-:S05]  /*10a10*/  FADD R2, R2, R151 ;  /* 0x0000009702027221 */ /* 0x000fca0000000000 */
[----:B------:R0:W-:Y:S04]  /*10a20*/  STL [R1+0x450], R2 ;  /* 0x0004500201007387 */ /* 0x0001e80000100800 */
[----:B------:R0:W-:Y:S04]  /*10a30*/  STL [R1+0x448], R24 ;  /* 0x0004481801007387 */ /* 0x0001e80000100800 */
[----:B------:R0:W-:Y:S02]  /*10a40*/  STL [R1+0x44c], R0 ;  /* 0x00044c0001007387 */ /* 0x0001e40000100800 */
.L_x_32:
[----:B0-----:R-:W0:Y:S02]  /*10a50*/  LDC R0, c[0x0][0x28c] ;  /* 0x0000a300ff007b82 */ /* 0x001e240000000800 */
[----:B0-----:R-:W-:-:S13]  /*10a60*/  ISETP.GE.AND P1, PT, R0, 0x1, PT ;  /* 0x000000010000780c */ /* 0x001fda0003f26270 */
[----:B------:R-:W-:Y:S05]  /*10a70*/  @!P1 BRA `(.L_x_33) ;  /* 0x0000000000649947 */ /* 0x000fea0003800000 */
[----:B------:R-:W-:-:S06]  /*10a80*/  UISETP.NE.AND UP0, UPT, UR22, 0x3, UPT ;  /* 0x000000031600788c */ /* 0x000fcc000bf05270 */
[----:B------:R-:W-:-:S13]  /*10a90*/  PLOP3.LUT P1, PT, PT, PT, UP0, 0x80, 0x0 ;  /* 0x000000000000781c */ /* 0x000fda0003f2f008 */
[----:B------:R-:W-:Y:S05]  /*10aa0*/  @!P1 BRA `(.L_x_34) ;  /* 0x0000000000049947 */ /* 0x000fea0003800000 */
[----:B------:R-:W-:Y:S01]  /*10ab0*/  BPT.TRAP 0x1 ;  /* 0x000000040000795c */ /* 0x000fe20000300000 */
.L_x_34:
[----:B------:R-:W-:Y:S04]  /*10ac0*/  BSSY B0, `(.L_x_35) ;  /* 0x0000010000007945 */ /* 0x000fe80003800000 */
[----:B------:R-:W-:Y:S05]  /*10ad0*/  @!P0 BRA `(.L_x_36) ;  /* 0x0000000000388947 */ /* 0x000fea0003800000 */
[----:B------:R-:W2:Y:S01]  /*10ae0*/  LDL R2, [R1+0x454] ;  /* 0x0004540001027983 */ /* 0x000ea20000100800 */
[----:B------:R-:W-:-:S04]  /*10af0*/  UISETP.LT.AND UP0, UPT, UR9, 0x1, UPT ;  /* 0x000000010900788c */ /* 0x000fc8000bf01270 */
[----:B------:R-:W-:-:S04]  /*10b00*/  USEL UR8, UR9, 0x1, UP0 ;  /* 0x0000000109087887 */ /* 0x000fc80008000000 */
[----:B------:R-:W-:-:S04]  /*10b10*/  UIADD3 UR8, UR5, UR9, -UR8 ;  /* 0x0000000905087290 */ /* 0x000fc8000fffe808 */
[----:B------:R-:W-:-:S04]  /*10b20*/  UIMAD.WIDE.U32 UR6, UR8, 0x24924925, URZ ;  /* 0x24924925080678a5 */ /* 0x000fc8000f8e003f */
[----:B------:R-:W-:-:S04]  /*10b30*/  UIADD3 UR6, UR8, -UR7, URZ ;  /* 0x8000000708067290 */ /* 0x000fc8000fffe03f */
[----:B------:R-:W-:-:S04]  /*10b40*/  ULEA.HI UR6, UR6, UR7, URZ, 0x1f ;  /* 0x0000000706067291 */ /* 0x000fc8000f8ff83f */
[----:B------:R-:W-:-:S04]  /*10b50*/  USHF.R.U32.HI UR6, URZ, 0x2, UR6 ;  /* 0x000000023f067899 */ /* 0x000fc80008011606 */
[----:B------:R-:W-:-:S04]  /*10b60*/  UIMAD UR6, UR6, -0x7, UR8 ;  /* 0xfffffff9060678a4 */ /* 0x000fc8000f8e0208 */
[----:B------:R-:W-:-:S04]  /*10b70*/  ULEA UR6, UR6, UR11, 0x3 ;  /* 0x0000000b06067291 */ /* 0x000fc8000f8e183f */
[----:B------:R-:W-:-:S06]  /*10b80*/  UIADD3 UR6, UR6, 0x38, URZ ;  /* 0x0000003806067890 */ /* 0x000fcc000fffe03f */
[----:B------:R-:W-:-:S05]  /*10b90*/  IMAD.U32 R0, RZ, RZ, UR6 ;  /* 0x00000006ff007e24 */ /* 0x000fca000f8e00ff */
[----:B--2---:R-:W-:-:S04]  /*10ba0*/  PRMT R0, R2, 0x654, R0 ;  /* 0x0000065402007816 */ /* 0x004fc80000000000 */
[----:B------:R0:W-:Y:S03]  /*10bb0*/  SYNCS.ARRIVE.TRANS64.RED.A1T0 RZ, [R0+URZ], RZ ;  /* 0x000000ff00ff79a7 */ /* 0x0001e6000810043f */
.L_x_36:
[----:B------:R-:W-:Y:S05]  /*10bc0*/  BSYNC B0 ;  /* 0x0000000000007941 */ /* 0x000fea0003800000 */
.L_x_35:
[----:B------:R-:W-:-:S06]  /*10bd0*/  UISETP.GT.U32.AND UP0, UPT, UR13, 0x1, UPT ;  /* 0x000000010d00788c */ /* 0x000fcc000bf04070 */
[----:B------:R-:W-:-:S13]  /*10be0*/  PLOP3.LUT P1, PT, PT, PT, UP0, 0x80, 0x0 ;  /* 0x000000000000781c */ /* 0x000fda0003f2f008 */
[----:B------:R-:W-:Y:S05]  /*10bf0*/  @P1 BRA `(.L_x_33) ;  /* 0x0000000000041947 */ /* 0x000fea0003800000 */
[----:B------:R-:W-:Y:S01]  /*10c00*/  BPT.TRAP 0x1 ;  /* 0x000000040000795c */ /* 0x000fe20000300000 */
.L_x_33:
[----:B------:R-:W2:Y:S01]  /*10c10*/  LDL.LU R27, [R1+0x464] ;  /* 0x00046400011b7983 */ /* 0x000ea20000300800 */
[----:B------:R-:W3:Y:S01]  /*10c20*/  LDC R24, c[0x0][0x288] ;  /* 0x0000a200ff187b82 */ /* 0x000ee20000000800 */
[----:B------:R-:W4:Y:S01]  /*10c30*/  S2R R26, SR_TID.X ;  /* 0x00000000001a7919 */ /* 0x000f220000002100 */
[----:B------:R-:W-:Y:S01]  /*10c40*/  UIADD3 UR8, UR9, UR5, URZ ;  /* 0x0000000509087290 */ /* 0x000fe2000fffe03f */
[----:B------:R-:W-:Y:S01]  /*10c50*/  ULDC UR6, c[0x0][0x284] ;  /* 0x0000a10000067ab9 */ /* 0x000fe20000000800 */
[----:B------:R-:W0:Y:S02]  /*10c60*/  LDL.LU R25, [R1+0x460] ;  /* 0x0004600001197983 */ /* 0x000e240000300800 */
[----:B------:R-:W-:Y:S01]  /*10c70*/  UISETP.GT.U32.AND UP0, UPT, UR8, 0x6, UPT ;  /* 0x000000060800788c */ /* 0x000fe2000bf04070 */
[----:B------:R-:W-:Y:S01]  /*10c80*/  IMAD.MOV.U32 R40, RZ, RZ, -0x1 ;  /* 0xffffffffff287424 */ /* 0x000fe200078e00ff */
[----:B------:R-:W-:Y:S02]  /*10c90*/  USHF.R.S32.HI UR11, URZ, 0x1f, UR10 ;  /* 0x0000001f3f0b7899 */ /* 0x000fe4000801140a */
[----:B------:R-:W-:-:S02]  /*10ca0*/  UISETP.LT.U32.AND UP0, UPT, UR9, 0x7, UP0 ;  /* 0x000000070900788c */ /* 0x000fc40008701070 */
[----:B------:R-:W-:Y:S01]  /*10cb0*/  UISETP.GE.U32.AND UP1, UPT, UR9, 0x7, UPT ;  /* 0x000000070900788c */ /* 0x000fe2000bf26070 */
[----:B------:R-:W-:Y:S01]  /*10cc0*/  ULDC.64 UR16, c[0x0][0x5d0] ;  /* 0x0001740000107ab9 */ /* 0x000fe20000000a00 */
[----:B------:R-:W-:-:S04]  /*10cd0*/  USEL UR12, URZ, 0x1, !UP0 ;  /* 0x000000013f0c7887 */ /* 0x000fc8000c000000 */
[----:B------:R-:W-:Y:S01]  /*10ce0*/  ULOP3.LUT UR4, UR4, UR12, URZ, 0x3c, !UPT ;  /* 0x0000000c04047292 */ /* 0x000fe2000f8e3c3f */
[C---:B----4-:R-:W-:Y:S01]  /*10cf0*/  LOP3.LUT R2, R26.reuse, 0x3, RZ, 0xc0, !PT ;  /* 0x000000031a027812 */ /* 0x050fe200078ec0ff */
[----:B------:R-:W-:Y:S01]  /*10d00*/  IMAD.SHL.U32 R32, R26, 0x2, RZ ;  /* 0x000000021a207824 */ /* 0x000fe200078e00ff */
[----:B------:R-:W-:-:S03]  /*10d10*/  SHF.R.U32.HI R34, RZ, 0x7, R26 ;  /* 0x00000007ff227819 */ /* 0x000fc6000001161a */
[----:B---3--:R-:W-:Y:S01]  /*10d20*/  IMAD R2, R2, -0x2, R24 ;  /* 0xfffffffe02027824 */ /* 0x008fe200078e0218 */
[----:B------:R-:W-:Y:S02]  /*10d30*/  LOP3.LUT R34, R34, 0x1, RZ, 0xc0, !PT ;  /* 0x0000000122227812 */ /* 0x000fe400078ec0ff */
[----:B------:R-:W-:-:S03]  /*10d40*/  LOP3.LUT R32, R32, 0x6, RZ, 0xc0, !PT ;  /* 0x0000000620207812 */ /* 0x000fc600078ec0ff */
[----:B------:R-:W-:Y:S02]  /*10d50*/  IMAD.SHL.U32 R35, R34, 0x40, RZ ;  /* 0x0000004022237824 */ /* 0x000fe400078e00ff */
[----:B--2---:R-:W-:-:S04]  /*10d60*/  IMAD.WIDE R38, R27, 0x100, RZ ;  /* 0x000001001b267825 */ /* 0x004fc800078e02ff */
[----:B0-----:R-:W-:Y:S01]  /*10d70*/  IMAD.SHL.U32 R0, R25, 0x100, RZ ;  /* 0x0000010019007824 */ /* 0x001fe200078e00ff */
[----:B------:R-:W-:-:S04]  /*10d80*/  PRMT R32, R32, 0x6540, R25 ;  /* 0x0000654020207816 */ /* 0x000fc80000000019 */
[----:B------:R-:W-:Y:S01]  /*10d90*/  ISETP.GE.AND P1, PT, R0, R24, PT ;  /* 0x000000180000720c */ /* 0x000fe20003f26270 */
[----:B------:R-:W-:Y:S01]  /*10da0*/  IMAD.IADD R0, R2, 0x1, -R0 ;  /* 0x0000000102007824 */ /* 0x000fe200078e0a00 */
[----:B------:R-:W-:Y:S02]  /*10db0*/  SHF.R.U32.HI R2, RZ, 0x2, R26 ;  /* 0x00000002ff027819 */ /* 0x000fe4000001161a */
[----:B------:R-:W-:Y:S01]  /*10dc0*/  LOP3.LUT R24, R26, 0x60, RZ, 0xc0, !PT ;  /* 0x000000601a187812 */ /* 0x000fe200078ec0ff */
[----:B------:R-:W-:Y:S01]  /*10dd0*/  IMAD.U32 R26, RZ, RZ, UR16 ;  /* 0x00000010ff1a7e24 */ /* 0x000fe2000f8e00ff */
[----:B------:R-:W-:Y:S02]  /*10de0*/  LOP3.LUT R2, R2, 0x7, RZ, 0xc0, !PT ;  /* 0x0000000702027812 */ /* 0x000fe400078ec0ff */
[----:B------:R-:W-:Y:S02]  /*10df0*/  SHF.R.U32.HI R24, RZ, 0x1, R24 ;  /* 0x00000001ff187819 */ /* 0x000fe40000011618 */
[----:B------:R-:W-:-:S02]  /*10e00*/  LOP3.LUT R35, R35, 0x40, R2, 0xe2, !PT ;  /* 0x0000004023237812 */ /* 0x000fc400078ee202 */
[----:B------:R-:W-:Y:S02]  /*10e10*/  IADD3 R2, RZ, -R24, -R2 ;  /* 0x80000018ff027210 */ /* 0x000fe40007ffe802 */
[----:B------:R-:W-:Y:S02]  /*10e20*/  SHF.R.S32.HI R33, RZ, 0x1f, R32 ;  /* 0x0000001fff217819 */ /* 0x000fe40000011420 */
[----:B------:R-:W-:Y:S01]  /*10e30*/  LOP3.LUT R35, R38, R35, R24, 0xfe, !PT ;  /* 0x0000002326237212 */ /* 0x000fe200078efe18 */
[----:B------:R-:W-:Y:S02]  /*10e40*/  IMAD R34, R34, -0x40, R2 ;  /* 0xffffffc022227824 */ /* 0x000fe400078e0202 */
[----:B------:R-:W-:Y:S02]  /*10e50*/  IMAD.SHL.U32 R2, R27, 0x100, RZ ;  /* 0x000001001b027824 */ /* 0x000fe400078e00ff */
[----:B------:R-:W-:-:S03]  /*10e60*/  IMAD.WIDE.U32 R26, R26, UR10, R32 ;  /* 0x0000000a1a1a7c25 */ /* 0x000fc6000f8e0020 */
[C---:B------:R-:W-:Y:S02]  /*10e70*/  IADD3 R34, -R2.reuse, UR6, R34 ;  /* 0x0000000602227c10 */ /* 0x040fe4000fffe122 */
[----:B------:R-:W-:Y:S01]  /*10e80*/  ISETP.GE.OR P1, PT, R2, UR6, P1 ;  /* 0x0000000602007c0c */ /* 0x000fe20008f26670 */
[----:B------:R-:W-:Y:S02]  /*10e90*/  UIMAD.WIDE.U32 UR6, UR8, 0x24924925, URZ ;  /* 0x24924925080678a5 */ /* 0x000fe4000f8e003f */
[----:B------:R-:W-:Y:S02]  /*10ea0*/  UIMAD UR6, UR11, UR16, URZ ;  /* 0x000000100b0672a4 */ /* 0x000fe4000f8e023f */
[----:B------:R-:W-:Y:S02]  /*10eb0*/  UIADD3 UR5, UR8, -UR7, URZ ;  /* 0x8000000708057290 */ /* 0x000fe4000fffe03f */
[----:B------:R-:W-:Y:S02]  /*10ec0*/  UIMAD UR6, UR10, UR17, UR6 ;  /* 0x000000110a0672a4 */ /* 0x000fe4000f8e0206 */
[----:B------:R-:W-:-:S04]  /*10ed0*/  ULEA.HI UR5, UR5, UR7, URZ, 0x1f ;  /* 0x0000000705057291 */ /* 0x000fc8000f8ff83f */
[----:B------:R-:W-:Y:S01]  /*10ee0*/  USHF.R.U32.HI UR5, URZ, 0x2, UR5 ;  /* 0x000000023f057899 */ /* 0x000fe20008011605 */
[----:B------:R-:W-:-:S03]  /*10ef0*/  VIADD R27, R27, UR6 ;  /* 0x000000061b1b7c36 */ /* 0x000fc60008000000 */
[----:B------:R-:W-:Y:S02]  /*10f00*/  @UP1 ULOP3.LUT UR4, UR4, 0x1, UR5, 0x78, !UPT ;  /* 0x0000000104041892 */ /* 0x000fe4000f8e7805 */
[----:B------:R-:W-:Y:S01]  /*10f10*/  UIMAD UR5, UR5, -0x7, UR8 ;  /* 0xfffffff9050578a4 */ /* 0x000fe2000f8e0208 */
[----:B------:R-:W-:Y:S11]  /*10f20*/  @P1 BRA `(.L_x_37) ;  /* 0x0000012400b41947 */ /* 0x000ff60003800000 */
[----:B------:R-:W0:Y:S01]  /*10f30*/  LDC.64 R28, c[0x0][0x5c8] ;  /* 0x00017200ff1c7b82 */ /* 0x000e220000000a00 */
[----:B------:R-:W-:Y:S01]  /*10f40*/  ULDC.64 UR6, c[0x0][0x5c0] ;  /* 0x0001700000067ab9 */ /* 0x000fe20000000a00 */
[----:B------:R-:W-:Y:S01]  /*10f50*/  BSSY B0, `(.L_x_37) ;  /* 0x000126a000007945 */ /* 0x000fe20003800000 */
[-C--:B0-----:R-:W-:Y:S01]  /*10f60*/  IMAD R2, R39, R28.reuse, RZ ;  /* 0x0000001c27027224 */ /* 0x081fe200078e02ff */
[----:B------:R-:W-:Y:S01]  /*10f70*/  SHF.L.U64.HI R36, R28, 0x3, R29 ;  /* 0x000000031c247819 */ /* 0x000fe2000001021d */
[----:B------:R-:W-:-:S04]  /*10f80*/  IMAD.WIDE.U32 R26, R35, R28, R26 ;  /* 0x0000001c231a7225 */ /* 0x000fc800078e001a */
[----:B------:R-:W-:Y:S01]  /*10f90*/  IMAD R2, R35, R29, R2 ;  /* 0x0000001d23027224 */ /* 0x000fe200078e0202 */
[----:B------:R-:W-:Y:S02]  /*10fa0*/  LEA R30, P2, R28, R26, 0x7 ;  /* 0x0000001a1c1e7211 */ /* 0x000fe400078438ff */
[----:B------:R-:W-:Y:S01]  /*10fb0*/  IADD3 R24, P1, R26, UR6, RZ ;  /* 0x000000061a187c10 */ /* 0x000fe2000ff3e0ff */
[----:B------:R-:W-:Y:S02]  /*10fc0*/  IMAD.IADD R2, R27, 0x1, R2 ;  /* 0x000000011b027824 */ /* 0x000fe400078e0202 */
[----:B------:R-:W-:-:S03]  /*10fd0*/  IMAD.SHL.U32 R27, R28, 0x8, RZ ;  /* 0x000000081c1b7824 */ /* 0x000fc600078e00ff */
[----:B------:R-:W-:Y:S02]  /*10fe0*/  LEA.HI.X R31, R28, R2, R29, 0x7, P2 ;  /* 0x000000021c1f7211 */ /* 0x000fe400010f3c1d */
[--C-:B------:R-:W-:Y:S02]  /*10ff0*/  IADD3 R26, P5, P6, R26, UR6, R27.reuse ;  /* 0x000000061a1a7c10 */ /* 0x100fe4000febe01b */
[----:B------:R-:W-:Y:S02]  /*11000*/  IADD3 R28, P2, P3, R30, UR6, R27 ;  /* 0x000000061e1c7c10 */ /* 0x000fe4000fb5e01b */
[C---:B------:R-:W-:Y:S02]  /*11010*/  IADD3.X R27, R2.reuse, UR7, R36, P5, P6 ;  /* 0x00000007021b7c10 */ /* 0x040fe4000afec424 */
[----:B------:R-:W-:Y:S02]  /*11020*/  FSETP.NEU.AND P5, PT, RZ, UR21, PT ;  /* 0x00000015ff007c0b */ /* 0x000fe4000bfad000 */
[----:B------:R-:W-:-:S02]  /*11030*/  IADD3.X R25, R2, UR7, RZ, P1, !PT ;  /* 0x0000000702197c10 */ /* 0x000fc40008ffe4ff */
[----:B------:R-:W-:Y:S02]  /*11040*/  IADD3 R30, P1, R30, UR6, RZ ;  /* 0x000000061e1e7c10 */ /* 0x000fe4000ff3e0ff */
[C---:B------:R-:W-:Y:S02]  /*11050*/  IADD3.X R29, R31.reuse, UR7, R36, P2, P3 ;  /* 0x000000071f1d7c10 */ /* 0x040fe400097e6424 */
[----:B------:R-:W-:-:S05]  /*11060*/  IADD3.X R31, R31, UR7, RZ, P1, !PT ;  /* 0x000000071f1f7c10 */ /* 0x000fca0008ffe4ff */
[----:B------:R-:W-:Y:S05]  /*11070*/  @!P5 BRA `(.L_x_38) ;  /* 0x000000d800f8d947 */ /* 0x000fea0003800000 */
[----:B------:R-:W-:Y:S01]  /*11080*/  ULDC.64 UR6, c[0x0][0x5b8] ;  /* 0x00016e0000067ab9 */ /* 0x000fe20000000a00 */
[----:B------:R-:W-:Y:S01]  /*11090*/  BSSY B1, `(.L_x_39) ;  /* 0x0000013000017945 */ /* 0x000fe20003800000 */
[----:B------:R-:W-:Y:S01]  /*110a0*/  IMAD.U32 R2, RZ, RZ, UR6 ;  /* 0x00000006ff027e24 */ /* 0x000fe2000f8e00ff */
[----:B------:R-:W-:-:S03]  /*110b0*/  UIMAD UR6, UR11, UR6, URZ ;  /* 0x000000060b0672a4 */ /* 0x000fc6000f8e023f */
[----:B------:R-:W-:Y:S01]  /*110c0*/  IMAD.WIDE.U32 R32, R2, UR10, R32 ;  /* 0x0000000a02207c25 */ /* 0x000fe2000f8e0020 */
[----:B------:R-:W-:-:S03]  /*110d0*/  UIMAD UR6, UR10, UR7, UR6 ;  /* 0x000000070a0672a4 */ /* 0x000fc6000f8e0206 */
[----:B------:R-:W-:Y:S01]  /*110e0*/  IMAD.MOV.U32 R36, RZ, RZ, R32 ;  /* 0x000000ffff247224 */ /* 0x000fe200078e0020 */
[----:B------:R-:W-:Y:S02]  /*110f0*/  ULDC.64 UR10, c[0x0][0x5a8] ;  /* 0x00016a00000a7ab9 */ /* 0x000fe40000000a00 */
[----:B------:R-:W-:Y:S01]  /*11100*/  VIADD R37, R33, UR6 ;  /* 0x0000000621257c36 */ /* 0x000fe20008000000 */
[----:B------:R-:W-:Y:S02]  /*11110*/  ULDC.64 UR6, c[0x0][0x5b0] ;  /* 0x00016c0000067ab9 */ /* 0x000fe40000000a00 */
[----:B------:R-:W-:Y:S02]  /*11120*/  IMAD R2, R39, UR6, RZ ;  /* 0x0000000627027c24 */ /* 0x000fe4000f8e02ff */
[----:B------:R-:W-:-:S04]  /*11130*/  IMAD.WIDE.U32 R32, R35, UR6, R36 ;  /* 0x0000000623207c25 */ /* 0x000fc8000f8e0024 */
[----:B------:R-:W-:Y:S01]  /*11140*/  IMAD R2, R35, UR7, R2 ;  /* 0x0000000723027c24 */ /* 0x000fe2000f8e0202 */
[----:B------:R-:W-:-:S04]  /*11150*/  IADD3 R32, P1, R32, UR10, RZ ;  /* 0x0000000a20207c10 */ /* 0x000fc8000ff3e0ff */
[--C-:B------:R-:W-:Y:S02]  /*11160*/  IADD3.X R33, R33, UR11, R2.reuse, P1, !PT ;  /* 0x0000000b21217c10 */ /* 0x100fe40008ffe402 */
[----:B------:R-:W-:Y:S02]  /*11170*/  ISETP.GE.AND P1, PT, R34, 0x1, PT ;  /* 0x000000012200780c */ /* 0x000fe40003f26270 */
[----:B------:R-:W-:Y:S02]  /*11180*/  PRMT R2, RZ, 0x7610, R2 ;  /* 0x00007610ff027816 */ /* 0x000fe40000000002 */
[----:B------:R-:W-:-:S13]  /*11190*/  ISETP.LT.OR P2, PT, R0, 0x1, !P1 ;  /* 0x000000010000780c */ /* 0x000fda0004f41670 */
[----:B------:R-:W-:Y:S05]  /*111a0*/  @P2 BRA `(.L_x_40) ;  /* 0x0000000000042947 */ /* 0x000fea0003800000 */
[----:B------:R0:W5:Y:S02]  /*111b0*/  LDG.E.U8 R2, desc[UR14][R32.64] ;  /* 0x0000000e20027981 */ /* 0x000164000c1e1100 */
.L_x_40:
[----:B------:R-:W-:Y:S05]  /*111c0*/  BSYNC B1 ;  /* 0x0000000000017941 */ /* 0x000fea0003800000 */
.L_x_39:
[----:B-----5:R-:W-:Y:S01]  /*111d0*/  LOP3.LUT R2, R2, 0xff, RZ, 0xc0, !PT ;  /* 0x000000ff02027812 */ /* 0x020fe200078ec0ff */
[----:B------:R-:W-:Y:S03]  /*111e0*/  BSSY B1, `(.L_x_41) ;  /* 0x000000b000017945 */ /* 0x000fe60003800000 */
[----:B------:R-:W-:-:S05]  /*111f0*/  F2FP.F16.E4M3.UNPACK_B R2, R2 ;  /* 0x00000002ff02723e */ /* 0x000fca00020006ff */
[----:B------:R-:W-:-:S05]  /*11200*/  HADD2.F32 R2, -RZ, R2.H0_H0 ;  /* 0x20000002ff027230 */ /* 0x000fca0000004100 */
[----:B------:R-:W-:-:S04]  /*11210*/  FMUL R2, R2, UR21 ;  /* 0x0000001502027c20 */ /* 0x000fc80008400000 */
[--C-:B------:R-:W-:Y:S01]  /*11220*/  FFMA R3, R3, UR20, R2.reuse ;  /* 0x0000001403037c23 */ /* 0x100fe20008000002 */
[----:B------:R-:W-:-:S04]  /*11230*/  PRMT R2, RZ, 0x7610, R2 ;  /* 0x00007610ff027816 */ /* 0x000fc80000000002 */
[----:B------:R-:W-:-:S05]  /*11240*/  F2FP.SATFINITE.E4M3.F32.PACK_AB_MERGE_C R3, RZ, R3, RZ ;  /* 0x00000003ff03723e */ /* 0x000fca00048070ff */
[----:B------:R2:W-:Y:S01]  /*11250*/  @!P2 STG.E.U8 desc[UR14][R24.64], R3 ;  /* 0x000000031800a986 */ /* 0x0005e2000c10110e */
[----:B------:R-:W-:-:S13]  /*11260*/  ISETP.LT.OR P2, PT, R0, 0x2, !P1 ;  /* 0x000000020000780c */ /* 0x000fda0004f41670 */
[----:B--2---:R-:W-:Y:S05]  /*11270*/  @P2 BRA `(.L_x_42) ;  /* 0x0000000000042947 */ /* 0x004fea0003800000 */
[----:B------:R2:W5:Y:S02]  /*11280*/  LDG.E.U8 R2, desc[UR14][R32.64+0x1] ;  /* 0x0000010e20027981 */ /* 0x000564000c1e1100 */
.L_x_42:
[----:B------:R-:W-:Y:S05]  /*11290*/  BSYNC B1 ;  /* 0x0000000000017941 */ /* 0x000fea0003800000 */
.L_x_41:
[----:B-----5:R-:W-:Y:S01]  /*112a0*/  LOP3.LUT R2, R2, 0xff, RZ, 0xc0, !PT ;  /* 0x000000ff02027812 */ /* 0x020fe200078ec0ff */
[----:B------:R-:W-:Y:S03]  /*112b0*/  BSSY B1, `(.L_x_43) ;  /* 0x0000013000017945 */ /* 0x000fe60003800000 */
[----:B------:R-:W-:-:S05]  /*112c0*/  F2FP.F16.E4M3.UNPACK_B R2, R2 ;  /* 0x00000002ff02723e */ /* 0x000fca00020006ff */
[----:B------:R-:W-:-:S05]  /*112d0*/  HADD2.F32 R2, -RZ, R2.H0_H0 ;  /* 0x20000002ff027230 */ /* 0x000fca0000004100 */
[----:B------:R-:W-:-:S04]  /*112e0*/  FMUL R2, R2, UR21 ;  /* 0x0000001502027c20 */ /* 0x000fc80008400000 */
[----:B------:R-:W-:-:S05]  /*112f0*/  FFMA R4, R4, UR20, R2 ;  /* 0x0000001404047c23 */ /* 0x000fca0008000002 */
[----:B------:R-:W-:-:S05]  /*11300*/  F2FP.SATFINITE.E4M3.F32.PACK_AB_MERGE_C R4, RZ, R4, RZ ;  /* 0x00000004ff04723e */ /* 0x000fca00048070ff */
[----:B------:R3:W-:Y:S01]  /*11310*/  @!P2 STG.E.U8 desc[UR14][R24.64+0x1], R4 ;  /* 0x000001041800a986 */ /* 0x0007e2000c10110e */
[----:B------:R-:W-:-:S05]  /*11320*/  IADD3 R2, P2, R35, 0x8, RZ ;  /* 0x0000000823027810 */ /* 0x000fca0007f5e0ff */
[----:B------:R-:W-:-:S04]  /*11330*/  IMAD.X R3, RZ, RZ, R39, P2 ;  /* 0x000000ffff037224 */ /* 0x000fc800010e0627 */
[----:B------:R-:W-:-:S04]  /*11340*/  IMAD R3, R3, UR6, RZ ;  /* 0x0000000603037c24 */ /* 0x000fc8000f8e02ff */
[C---:B---3--:R-:W-:Y:S02]  /*11350*/  IMAD R4, R2.reuse, UR7, R3 ;  /* 0x0000000702047c24 */ /* 0x048fe4000f8e0203 */
[----:B------:R-:W-:-:S03]  /*11360*/  IMAD.WIDE.U32 R2, R2, UR6, R36 ;  /* 0x0000000602027c25 */ /* 0x000fc6000f8e0024 */
[----:B------:R-:W-:-:S04]  /*11370*/  IADD3 R2, P2, R2, UR10, RZ ;  /* 0x0000000a02027c10 */ /* 0x000fc8000ff5e0ff */
[--C-:B------:R-:W-:Y:S02]  /*11380*/  IADD3.X R3, R3, UR11, R4.reuse, P2, !PT ;  /* 0x0000000b03037c10 */ /* 0x100fe400097fe404 */
[----:B------:R-:W-:Y:S02]  /*11390*/  ISETP.GE.AND P2, PT, R34, 0x9, PT ;  /* 0x000000092200780c */ /* 0x000fe40003f46270 */
[----:B------:R-:W-:Y:S02]  /*113a0*/  PRMT R4, RZ, 0x7610, R4 ;  /* 0x00007610ff047816 */ /* 0x000fe40000000004 */
[----:B------:R-:W-:-:S13]  /*113b0*/  ISETP.LT.OR P3, PT, R0, 0x1, !P2 ;  /* 0x000000010000780c */ /* 0x000fda0005761670 */
[----:B------:R-:W-:Y:S05]  /*113c0*/  @P3 BRA `(.L_x_44) ;  /* 0x0000000000043947 */ /* 0x000fea0003800000 */
[----:B------:R3:W5:Y:S02]  /*113d0*/  LDG.E.U8 R4, desc[UR14][R2.64] ;  /* 0x0000000e02047981 */ /* 0x000764000c1e1100 */
.L_x_44:
[----:B------:R-:W-:Y:S05]  /*113e0*/  BSYNC B1 ;  /* 0x0000000000017941 */ /* 0x000fea0003800000 */
.L_x_43:
        /* <DEDUP_REMOVED lines=10> */
[----:B----4-:R-:W-:Y:S05]  /*11490*/  @P3 BRA `(.L_x_46) ;  /* 0x0000000000043947 */ /* 0x010fea0003800000 */
[----:B------:R4:W5:Y:S02]  /*114a0*/  LDG.E.U8 R4, desc[UR14][R2.64+0x1] ;  /* 0x0000010e02047981 */ /* 0x000964000c1e1100 */
.L_x_46:
[----:B------:R-:W-:Y:S05]  /*114b0*/  BSYNC B1 ;  /* 0x0000000000017941 */ /* 0x000fea0003800000 */
.L_x_45:
[----:B-----5:R-:W-:Y:S01]  /*114c0*/  LOP3.LUT R4, R4, 0xff, RZ, 0xc0, !PT ;  /* 0x000000ff04047812 */ /* 0x020fe200078ec0ff */
[----:B------:R-:W-:Y:S01]  /*114d0*/  BSSY B1, `(.L_x_47) ;  /* 0x000000b000017945 */ /* 0x000fe20003800000 */
[----:B------:R-:W-:Y:S02]  /*114e0*/  ISETP.LT.OR P5, PT, R0, 0x9, !P1 ;  /* 0x000000090000780c */ /* 0x000fe40004fa1670 */
[----:B------:R-:W-:-:S05]  /*114f0*/  F2FP.F16.E4M3.UNPACK_B R4, R4 ;  /* 0x00000004ff04723e */ /* 0x000fca00020006ff */
[----:B------:R-:W-:-:S05]  /*11500*/  HADD2.F32 R4, -RZ, R4.H0_H0 ;  /* 0x20000004ff047230 */ /* 0x000fca0000004100 */
[----:B------:R-:W-:-:S04]  /*11510*/  FMUL R4, R4, UR21 ;  /* 0x0000001504047c20 */ /* 0x000fc80008400000 */
[--C-:B------:R-:W-:Y:S01]  /*11520*/  FFMA R6, R6, UR20, R4.reuse ;  /* 0x0000001406067c23 */ /* 0x100fe20008000004 */
[----:B------:R-:W-:-:S04]  /*11530*/  PRMT R4, RZ, 0x7610, R4 ;  /* 0x00007610ff047816 */ /* 0x000fc80000000004 */
[----:B------:R-:W-:-:S05]  /*11540*/  F2FP.SATFINITE.E4M3.F32.PACK_AB_MERGE_C R6, RZ, R6, RZ ;  /* 0x00000006ff06723e */ /* 0x000fca00048070ff */
[----:B------:R0:W-:Y:S01]  /*11550*/  @!P3 STG.E.U8 desc[UR14][R26.64+0x1], R6 ;  /* 0x000001061a00b986 */ /* 0x0001e2000c10110e */
[----:B------:R-:W-:Y:S05]  /*11560*/  @P5 BRA `(.L_x_48) ;  /* 0x0000000000045947 */ /* 0x000fea0003800000 */
[----:B------:R0:W5:Y:S02]  /*11570*/  LDG.E.U8 R4, desc[UR14][R32.64+0x8] ;  /* 0x0000080e20047981 */ /* 0x000164000c1e1100 */
.L_x_48:
[----:B------:R-:W-:Y:S05]  /*11580*/  BSYNC B1 ;  /* 0x0000000000017941 */ /* 0x000fea0003800000 */
.L_x_47:
        /* <DEDUP_REMOVED lines=12> */
.L_x_50:
[----:B------:R-:W-:Y:S05]  /*11650*/  BSYNC B1 ;  /* 0x0000000000017941 */ /* 0x000fea0003800000 */
.L_x_49:
        /* <DEDUP_REMOVED lines=12> */
.L_x_52:
[----:B------:R-:W-:Y:S05]  /*11720*/  BSYNC B1 ;  /* 0x0000000000017941 */ /* 0x000fea0003800000 */
.L_x_51:
        /* <DEDUP_REMOVED lines=12> */
.L_x_54:
[----:B------:R-:W-:Y:S05]  /*117f0*/  BSYNC B1 ;  /* 0x0000000000017941 */ /* 0x000fea0003800000 */
.L_x_53:
        /* <DEDUP_REMOVED lines=12> */
.L_x_56:
[----:B------:R-:W-:Y:S05]  /*118c0*/  BSYNC B1 ;  /* 0x0000000000017941 */ /* 0x000fea0003800000 */
.L_x_55:
        /* <DEDUP_REMOVED lines=12> */
.L_x_58:
[----:B------:R-:W-:Y:S05]  /*11990*/  BSYNC B1 ;  /* 0x0000000000017941 */ /* 0x000fea0003800000 */
.L_x_57:
        /* <DEDUP_REMOVED lines=12> */
.L_x_60:
[----:B------:R-:W-:Y:S05]  /*11a60*/  BSYNC B1 ;  /* 0x0000000000017941 */ /* 0x000fea0003800000 */
.L_x_59:
        /* <DEDUP_REMOVED lines=12> */
.L_x_62:
[----:B------:R-:W-:Y:S05]  /*11b30*/  BSYNC B1 ;  /* 0x0000000000017941 */ /* 0x000fea0003800000 */
.L_x_61:
        /* <DEDUP_REMOVED lines=12> */
.L_x_64:
[----:B------:R-:W-:Y:S05]  /*11c00*/  BSYNC B1 ;  /* 0x0000000000017941 */ /* 0x000fea0003800000 */
.L_x_63:
        /* <DEDUP_REMOVED lines=12> */
.L_x_66:
[----:B------:R-:W-:Y:S05]  /*11cd0*/  BSYNC B1 ;  /* 0x0000000000017941 */ /* 0x000fea0003800000 */
.L_x_65:
        /* <DEDUP_REMOVED lines=12> */
.L_x_68:
[----:B------:R-:W-:Y:S05]  /*11da0*/  BSYNC B1 ;  /* 0x0000000000017941 */ /* 0x000fea0003800000 */
.L_x_67:
        /* <DEDUP_REMOVED lines=12> */
.L_x_70:
[----:B------:R-:W-:Y:S05]  /*11e70*/  BSYNC B1 ;  /* 0x0000000000017941 */ /* 0x000fea0003800000 */
.L_x_69:
        /* <DEDUP_REMOVED lines=12> */
.L_x_72:
[----:B------:R-:W-:Y:S05]  /*11f40*/  BSYNC B1 ;  /* 0x0000000000017941 */ /* 0x000fea0003800000 */
.L_x_71:
        /* <DEDUP_REMOVED lines=12> */
.L_x_74:
[----:B------:R-:W-:Y:S05]  /*12010*/  BSYNC B1 ;  /* 0x0000000000017941 */ /* 0x000fea0003800000 */
.L_x_73:
        /* <DEDUP_REMOVED lines=12> */
.L_x_76:
[----:B------:R-:W-:Y:S05]  /*120e0*/  BSYNC B1 ;  /* 0x0000000000017941 */ /* 0x000fea0003800000 */
.L_x_75:
        /* <DEDUP_REMOVED lines=12> */
.L_x_78:
[----:B------:R-:W-:Y:S05]  /*121b0*/  BSYNC B1 ;  /* 0x0000000000017941 */ /* 0x000fea0003800000 */
.L_x_77:
        /* <DEDUP_REMOVED lines=12> */
.L_x_80:
[----:B------:R-:W-:Y:S05]  /*12280*/  BSYNC B1 ;  /* 0x0000000000017941 */ /* 0x000fea0003800000 */
.L_x_79:
        /* <DEDUP_REMOVED lines=12> */
.L_x_82:
[----:B------:R-:W-:Y:S05]  /*12350*/  BSYNC B1 ;  /* 0x0000000000017941 */ /* 0x000fea0003800000 */
.L_x_81:
        /* <DEDUP_REMOVED lines=12> */
.L_x_84:
[----:B------:R-:W-:Y:S05]  /*12420*/  BSYNC B1 ;  /* 0x0000000000017941 */ /* 0x000fea0003800000 */
.L_x_83:
        /* <DEDUP_REMOVED lines=12> */
.L_x_86:
[----:B------:R-:W-:Y:S05]  /*124f0*/  BSYNC B1 ;  /* 0x0000000000017941 */ /* 0x000fea0003800000 */
.L_x_85:
        /* <DEDUP_REMOVED lines=12> */
.L_x_88:
[----:B------:R-:W-:Y:S05]  /*125c0*/  BSYNC B1 ;  /* 0x0000000000017941 */ /* 0x000fea0003800000 */
.L_x_87:
        /* <DEDUP_REMOVED lines=12> */
.L_x_90:
[----:B------:R-:W-:Y:S05]  /*12690*/  BSYNC B1 ;  /* 0x0000000000017941 */ /* 0x000fea0003800000 */
.L_x_89:
        /* <DEDUP_REMOVED lines=12> */
.L_x_92:
[----:B------:R-:W-:Y:S05]  /*12760*/  BSYNC B1 ;  /* 0x0000000000017941 */ /* 0x000fea0003800000 */
.L_x_91:
        /* <DEDUP_REMOVED lines=12> */
.L_x_94:
[----:B------:R-:W-:Y:S05]  /*12830*/  BSYNC B1 ;  /* 0x0000000000017941 */ /* 0x000fea0003800000 */
.L_x_93:
        /* <DEDUP_REMOVED lines=12> */
.L_x_96:
[----:B------:R-:W-:Y:S05]  /*12900*/  BSYNC B1 ;  /* 0x0000000000017941 */ /* 0x000fea0003800000 */
.L_x_95:
        /* <DEDUP_REMOVED lines=12> */
.L_x_98:
[----:B------:R-:W-:Y:S05]  /*129d0*/  BSYNC B1 ;  /* 0x0000000000017941 */ /* 0x000fea0003800000 */
.L_x_97:
        /* <DEDUP_REMOVED lines=12> */
.L_x_100:
[----:B------:R-:W-:Y:S05]  /*12aa0*/  BSYNC B1 ;  /* 0x0000000000017941 */ /* 0x000fea0003800000 */
.L_x_99:
        /* <DEDUP_REMOVED lines=12> */
.L_x_102:
[----:B------:R-:W-:Y:S05]  /*12b70*/  BSYNC B1 ;  /* 0x0000000000017941 */ /* 0x000fea0003800000 */
.L_x_101:
        /* <DEDUP_REMOVED lines=12> */
.L_x_104:
[----:B------:R-:W-:Y:S05]  /*12c40*/  BSYNC B1 ;  /* 0x0000000000017941 */ /* 0x000fea0003800000 */
.L_x_103:
        /* <DEDUP_REMOVED lines=12> */
.L_x_106:
[----:B------:R-:W-:Y:S05]  /*12d10*/  BSYNC B1 ;  /* 0x0000000000017941 */ /* 0x000fea0003800000 */
.L_x_105:
        /* <DEDUP_REMOVED lines=12> */
.L_x_108:
[----:B------:R-:W-:Y:S05]  /*12de0*/  BSYNC B1 ;  /* 0x0000000000017941 */ /* 0x000fea0003800000 */
.L_x_107:
        /* <DEDUP_REMOVED lines=12> */
.L_x_110:
[----:B------:R-:W-:Y:S05]  /*12eb0*/  BSYNC B1 ;  /* 0x0000000000017941 */ /* 0x000fea0003800000 */
.L_x_109:
        /* <DEDUP_REMOVED lines=12> */
.L_x_112:
[----:B------:R-:W-:Y:S05]  /*12f80*/  BSYNC B1 ;  /* 0x0000000000017941 */ /* 0x000fea0003800000 */
.L_x_111:
        /* <DEDUP_REMOVED lines=12> */
.L_x_114:
[----:B------:R-:W-:Y:S05]  /*13050*/  BSYNC B1 ;  /* 0x0000000000017941 */ /* 0x000fea0003800000 */
.L_x_113:
        /* <DEDUP_REMOVED lines=12> */
.L_x_116:
[----:B------:R-:W-:Y:S05]  /*13120*/  BSYNC B1 ;  /* 0x0000000000017941 */ /* 0x000fea0003800000 */
.L_x_115:
        /* <DEDUP_REMOVED lines=12> */
.L_x_118:
[----:B------:R-:W-:Y:S05]  /*131f0*/  BSYNC B1 ;  /* 0x0000000000017941 */ /* 0x000fea0003800000 */
.L_x_117:
        /* <DEDUP_REMOVED lines=12> */
.L_x_120:
[----:B------:R-:W-:Y:S05]  /*132c0*/  BSYNC B1 ;  /* 0x0000000000017941 */ /* 0x000fea0003800000 */
.L_x_119:
        /* <DEDUP_REMOVED lines=12> */
.L_x_122:
[----:B------:R-:W-:Y:S05]  /*13390*/  BSYNC B1 ;  /* 0x0000000000017941 */ /* 0x000fea0003800000 */
.L_x_121:
[----:B-----5:R-:W-:Y:S01]  /*133a0*/  LOP3.LUT R4, R4, 0xff, RZ, 0xc0, !PT ;  /* 0x000000ff04047812 */ /* 0x020fe200078ec0ff */
[----:B------:R-:W-:Y:S01]  /*133b0*/  BSSY B1, `(.L_x_123) ;  /* 0x000000b000017945 */ /* 0x000fe20003800000 */
[----:B------:R-:W-:Y:S02]  /*133c0*/  ISETP.LT.OR P5, PT, R0, 0x51, !P2 ;  /* 0x000000510000780c */ /* 0x000fe400057a1670 */
[----:B------:R-:W-:-:S05]  /*133d0*/  F2FP.F16.E4M3.UNPACK_B R4, R4 ;  /* 0x00000004ff04723e */ /* 0x000fca00020006ff */
[----:B------:R-:W-:-:S05]  /*133e0*/  HADD2.F32 R4, -RZ, R4.H0_H0 ;  /* 0x20000004ff047230 */ /* 0x000fca0000004100 */
[----:B------:R-:W-:-:S04]  /*133f0*/  FMUL R4, R4, UR21 ;  /* 0x0000001504047c20 */ /* 0x000fc80008400000 */
[----:B------:R-:W-:-:S05]  /*13400*/  FFMA R4, R172, UR20, R4 ;  /* 0x00000014ac047c23 */ /* 0x000fca0008000004 */
[----:B------:R-:W-:Y:S02]  /*13410*/  F2FP.SATFINITE.E4M3.F32.PACK_AB_MERGE_C R5, RZ, R4, RZ ;  /* 0x00000004ff05723e */ /* 0x000fe400048070ff */
[----:B------:R-:W-:-:S03]  /*13420*/  PRMT R4, RZ, 0x7610, R4 ;  /* 0x00007610ff047816 */ /* 0x000fc60000000004 */
[----:B------:R0:W-:Y:S01]  /*13430*/  @!P3 STG.E.U8 desc[UR14][R24.64+0x51], R5 ;  /* 0x000051051800b986 */ /* 0x0001e2000c10110e */
[----:B------:R-:W-:Y:S05]  /*13440*/  @P5 BRA `(.L_x_124) ;  /* 0x0000000000045947 */ /* 0x000fea0003800000 */
[----:B------:R0:W5:Y:S02]  /*13450*/  LDG.E.U8 R4, desc[UR14][R2.64+0x50] ;  /* 0x0000500e02047981 */ /* 0x000164000c1e1100 */
.L_x_124:
[----:B------:R-:W-:Y:S05]  /*13460*/  BSYNC B1 ;  /* 0x0000000000017941 */ /* 0x000fea0003800000 */
.L_x_123:
[----:B-----5:R-:W-:Y:S01]  /*13470*/  LOP3.LUT R4, R4, 0xff, RZ, 0xc0, !PT ;  /* 0x000000ff04047812 */ /* 0x020fe200078ec0ff */
[----:B------:R-:W-:Y:S01]  /*13480*/  BSSY B1, `(.L_x_125) ;  /* 0x000000b000017945 */ /* 0x000fe20003800000 */
[----:B------:R-:W-:Y:S02]  /*13490*/  ISETP.LT.OR P3, PT, R0, 0x52, !P2 ;  /* 0x000000520000780c */ /* 0x000fe40005761670 */
[----:B------:R-:W-:-:S05]  /*134a0*/  F2FP.F16.E4M3.UNPACK_B R4, R4 ;  /* 0x00000004ff04723e */ /* 0x000fca00020006ff */
[----:B------:R-:W-:-:S05]  /*134b0*/  HADD2.F32 R4, -RZ, R4.H0_H0 ;  /* 0x20000004ff047230 */ /* 0x000fca0000004100 */
[----:B------:R-:W-:-:S04]  /*134c0*/  FMUL R4, R4, UR21 ;  /* 0x0000001504047c20 */ /* 0x000fc80008400000 */
[----:B------:R-:W-:-:S05]  /*134d0*/  FFMA R4, R173, UR20, R4 ;  /* 0x00000014ad047c23 */ /* 0x000fca0008000004 */
[----:B0-----:R-:W-:Y:S02]  /*134e0*/  F2FP.SATFINITE.E4M3.F32.PACK_AB_MERGE_C R5, RZ, R4, RZ ;  /* 0x00000004ff05723e */ /* 0x001fe400048070ff */
[----:B------:R-:W-:-:S03]  /*134f0*/  PRMT R4, RZ, 0x7610, R4 ;  /* 0x00007610ff047816 */ /* 0x000fc60000000004 */
[----:B------:R0:W-:Y:S01]  /*13500*/  @!P5 STG.E.U8 desc[UR14][R26.64+0x50], R5 ;  /* 0x000050051a00d986 */ /* 0x0001e2000c10110e */
[----:B------:R-:W-:Y:S05]  /*13510*/  @P3 BRA `(.L_x_126) ;  /* 0x0000000000043947 */ /* 0x000fea0003800000 */
[----:B------:R0:W5:Y:S02]  /*13520*/  LDG.E.U8 R4, desc[UR14][R2.64+0x51] ;  /* 0x0000510e02047981 */ /* 0x000164000c1e1100 */
.L_x_126:
[----:B------:R-:W-:Y:S05]  /*13530*/  BSYNC B1 ;  /* 0x0000000000017941 */ /* 0x000fea0003800000 */
.L_x_125:
        /* <DEDUP_REMOVED lines=12> */
.L_x_128:
[----:B------:R-:W-:Y:S05]  /*13600*/  BSYNC B1 ;  /* 0x0000000000017941 */ /* 0x000fea0003800000 */
.L_x_127:
        /* <DEDUP_REMOVED lines=12> */
.L_x_130:
[----:B------:R-:W-:Y:S05]  /*136d0*/  BSYNC B1 ;  /* 0x0000000000017941 */ /* 0x000fea0003800000 */
.L_x_129:
[----:B-----5:R-:W-:Y:S01]  /*136e0*/  LOP3.LUT R4, R4, 0xff, RZ, 0xc0, !PT ;  /* 0x000000ff04047812 */ /* 0x020fe200078ec0ff */
[----:B------:R-:W-:Y:S01]  /*136f0*/  BSSY B1, `(.L_x_131) ;  /* 0x000000b000017945 */ /* 0x000fe20003800000 */
[----:B------:R-:W-:Y:S02]  /*13700*/  ISETP.LT.OR P5, PT, R0, 0x59, !P2 ;  /* 0x000000590000780c */ /* 0x000fe400057a1670 */
[----:B------:R-:W-:-:S05]  /*13710*/  F2FP.F16.E4M3.UNPACK_B R4, R4 ;  /* 0x00000004ff04723e */ /* 0x000fca00020006ff */
[----:B------:R-:W-:-:S05]  /*13720*/  HADD2.F32 R4, -RZ, R4.H0_H0 ;  /* 0x20000004ff047230 */ /* 0x000fca0000004100 */
[----:B0-----:R-:W-:Y:S01]  /*13730*/  FMUL R5, R4, UR21 ;  /* 0x0000001504057c20 */ /* 0x001fe20008400000 */
[----:B------:R-:W-:-:S03]  /*13740*/  PRMT R4, RZ, 0x7610, R4 ;  /* 0x00007610ff047816 */ /* 0x000fc60000000004 */
[----:B------:R-:W-:-:S05]  /*13750*/  FFMA R5, R176, UR20, R5 ;  /* 0x00000014b0057c23 */ /* 0x000fca0008000005 */
[----:B------:R-:W-:-:S05]  /*13760*/  F2FP.SATFINITE.E4M3.F32.PACK_AB_MERGE_C R5, RZ, R5, RZ ;  /* 0x00000005ff05723e */ /* 0x000fca00048070ff */
[----:B------:R0:W-:Y:S01]  /*13770*/  @!P3 STG.E.U8 desc[UR14][R24.64+0x59], R5 ;  /* 0x000059051800b986 */ /* 0x0001e2000c10110e */
[----:B------:R-:W-:Y:S05]  /*13780*/  @P5 BRA `(.L_x_132) ;  /* 0x0000000000045947 */ /* 0x000fea0003800000 */
[----:B------:R0:W5:Y:S02]  /*13790*/  LDG.E.U8 R4, desc[UR14][R2.64+0x58] ;  /* 0x0000580e02047981 */ /* 0x000164000c1e1100 */
.L_x_132:
[----:B------:R-:W-:Y:S05]  /*137a0*/  BSYNC B1 ;  /* 0x0000000000017941 */ /* 0x000fea0003800000 */
.L_x_131:
        /* <DEDUP_REMOVED lines=12> */
.L_x_134:
[----:B------:R-:W-:Y:S05]  /*13870*/  BSYNC B1 ;  /* 0x0000000000017941 */ /* 0x000fea0003800000 */
.L_x_133:
        /* <DEDUP_REMOVED lines=12> */
.L_x_136:
[----:B------:R-:W-:Y:S05]  /*13940*/  BSYNC B1 ;  /* 0x0000000000017941 */ /* 0x000fea0003800000 */
.L_x_135:
        /* <DEDUP_REMOVED lines=12> */
.L_x_138:
[----:B------:R-:W-:Y:S05]  /*13a10*/  BSYNC B1 ;  /* 0x0000000000017941 */ /* 0x000fea0003800000 */
.L_x_137:
        /* <DEDUP_REMOVED lines=12> */
.L_x_140:
[----:B------:R-:W-:Y:S05]  /*13ae0*/  BSYNC B1 ;  /* 0x0000000000017941 */ /* 0x000fea0003800000 */
.L_x_139:
        /* <DEDUP_REMOVED lines=12> */
.L_x_142:
[----:B------:R-:W-:Y:S05]  /*13bb0*/  BSYNC B1 ;  /* 0x0000000000017941 */ /* 0x000fea0003800000 */
.L_x_141:
        /* <DEDUP_REMOVED lines=12> */
.L_x_144:
[----:B------:R-:W-:Y:S05]  /*13c80*/  BSYNC B1 ;  /* 0x0000000000017941 */ /* 0x000fea0003800000 */
.L_x_143:
        /* <DEDUP_REMOVED lines=12> */
.L_x_146:
[----:B------:R-:W-:Y:S05]  /*13d50*/  BSYNC B1 ;  /* 0x0000000000017941 */ /* 0x000fea0003800000 */
.L_x_145:
        /* <DEDUP_REMOVED lines=12> */
.L_x_148:
[----:B------:R-:W-:Y:S05]  /*13e20*/  BSYNC B1 ;  /* 0x0000000000017941 */ /* 0x000fea0003800000 */
.L_x_147:
        /* <DEDUP_REMOVED lines=12> */
.L_x_150:
[----:B------:R-:W-:Y:S05]  /*13ef0*/  BSYNC B1 ;  /* 0x0000000000017941 */ /* 0x000fea0003800000 */
.L_x_149:
        /* <DEDUP_REMOVED lines=12> */
.L_x_152:
[----:B------:R-:W-:Y:S05]  /*13fc0*/  BSYNC B1 ;  /* 0x0000000000017941 */ /* 0x000fea0003800000 */
.L_x_151:
        /* <DEDUP_REMOVED lines=12> */
.L_x_154:
[----:B------:R-:W-:Y:S05]  /*14090*/  BSYNC B1 ;  /* 0x0000000000017941 */ /* 0x000fea0003800000 */
.L_x_153:
        /* <DEDUP_REMOVED lines=12> */
.L_x_156:
[----:B------:R-:W-:Y:S05]  /*14160*/  BSYNC B1 ;  /* 0x0000000000017941 */ /* 0x000fea0003800000 */
.L_x_155:
        /* <DEDUP_REMOVED lines=12> */
.L_x_158:
[----:B------:R-:W-:Y:S05]  /*14230*/  BSYNC B1 ;  /* 0x0000000000017941 */ /* 0x000fea0003800000 */
.L_x_157:
        /* <DEDUP_REMOVED lines=12> */
.L_x_160:
[----:B------:R-:W-:Y:S05]  /*14300*/  BSYNC B1 ;  /* 0x0000000000017941 */ /* 0x000fea0003800000 */
.L_x_159:
        /* <DEDUP_REMOVED lines=12> */
.L_x_162:
[----:B------:R-:W-:Y:S05]  /*143d0*/  BSYNC B1 ;  /* 0x0000000000017941 */ /* 0x000fea0003800000 */
.L_x_161:
        /* <DEDUP_REMOVED lines=12> */
.L_x_164:
[----:B------:R-:W-:Y:S05]  /*144a0*/  BSYNC B1 ;  /* 0x0000000000017941 */ /* 0x000fea0003800000 */
.L_x_163:
        /* <DEDUP_REMOVED lines=12> */
.L_x_166:
[----:B------:R-:W-:Y:S05]  /*14570*/  BSYNC B1 ;  /* 0x0000000000017941 */ /* 0x000fea0003800000 */
.L_x_165:
        /* <DEDUP_REMOVED lines=12> */
.L_x_168:
[----:B------:R-:W-:Y:S05]  /*14640*/  BSYNC B1 ;  /* 0x0000000000017941 */ /* 0x000fea0003800000 */
.L_x_167:
        /* <DEDUP_REMOVED lines=12> */
.L_x_170:
[----:B------:R-:W-:Y:S05]  /*14710*/  BSYNC B1 ;  /* 0x0000000000017941 */ /* 0x000fea0003800000 */
.L_x_169:
        /* <DEDUP_REMOVED lines=12> */
.L_x_172:
[----:B------:R-:W-:Y:S05]  /*147e0*/  BSYNC B1 ;  /* 0x0000000000017941 */ /* 0x000fea0003800000 */
.L_x_171:
        /* <DEDUP_REMOVED lines=12> */
.L_x_174:
[----:B------:R-:W-:Y:S05]  /*148b0*/  BSYNC B1 ;  /* 0x0000000000017941 */ /* 0x000fea0003800000 */
.L_x_173:
        /* <DEDUP_REMOVED lines=12> */
.L_x_176:
[----:B------:R-:W-:Y:S05]  /*14980*/  BSYNC B1 ;  /* 0x0000000000017941 */ /* 0x000fea0003800000 */
.L_x_175:
        /* <DEDUP_REMOVED lines=12> */
.L_x_178:
[----:B------:R-:W-:Y:S05]  /*14a50*/  BSYNC B1 ;  /* 0x0000000000017941 */ /* 0x000fea0003800000 */
.L_x_177:
        /* <DEDUP_REMOVED lines=12> */
.L_x_180:
[----:B------:R-:W-:Y:S05]  /*14b20*/  BSYNC B1 ;  /* 0x0000000000017941 */ /* 0x000fea0003800000 */
.L_x_179:
        /* <DEDUP_REMOVED lines=12> */
.L_x_182:
[----:B------:R-:W-:Y:S05]  /*14bf0*/  BSYNC B1 ;  /* 0x0000000000017941 */ /* 0x000fea0003800000 */
.L_x_181:
        /* <DEDUP_REMOVED lines=12> */
.L_x_184:
[----:B------:R-:W-:Y:S05]  /*14cc0*/  BSYNC B1 ;  /* 0x0000000000017941 */ /* 0x000fea0003800000 */
.L_x_183:
        /* <DEDUP_REMOVED lines=12> */
.L_x_186:
[----:B------:R-:W-:Y:S05]  /*14d90*/  BSYNC B1 ;  /* 0x0000000000017941 */ /* 0x000fea0003800000 */
.L_x_185:
        /* <DEDUP_REMOVED lines=12> */
.L_x_188:
[----:B------:R-:W-:Y:S05]  /*14e60*/  BSYNC B1 ;  /* 0x0000000000017941 */ /* 0x000fea0003800000 */
.L_x_187:
        /* <DEDUP_REMOVED lines=12> */
.L_x_190:
[----:B------:R-:W-:Y:S05]  /*14f30*/  BSYNC B1 ;  /* 0x0000000000017941 */ /* 0x000fea0003800000 */
.L_x_189:
        /* <DEDUP_REMOVED lines=12> */
.L_x_192:
[----:B------:R-:W-:Y:S05]  /*15000*/  BSYNC B1 ;  /* 0x0000000000017941 */ /* 0x000fea0003800000 */
.L_x_191:
        /* <DEDUP_REMOVED lines=12> */
.L_x_194:
[----:B------:R-:W-:Y:S05]  /*150d0*/  BSYNC B1 ;  /* 0x0000000000017941 */ /* 0x000fea0003800000 */
.L_x_193:
        /* <DEDUP_REMOVED lines=12> */
.L_x_196:
[----:B------:R-:W-:Y:S05]  /*151a0*/  BSYNC B1 ;  /* 0x0000000000017941 */ /* 0x000fea0003800000 */
.L_x_195:
        /* <DEDUP_REMOVED lines=12> */
.L_x_198:
[----:B------:R-:W-:Y:S05]  /*15270*/  BSYNC B1 ;  /* 0x0000000000017941 */ /* 0x000fea0003800000 */
.L_x_197:
        /* <DEDUP_REMOVED lines=12> */
.L_x_200:
[----:B------:R-:W-:Y:S05]  /*15340*/  BSYNC B1 ;  /* 0x0000000000017941 */ /* 0x000fea0003800000 */
.L_x_199:
        /* <DEDUP_REMOVED lines=12> */
.L_x_202:
[----:B------:R-:W-:Y:S05]  /*15410*/  BSYNC B1 ;  /* 0x0000000000017941 */ /* 0x000fea0003800000 */
.L_x_201:
        /* <DEDUP_REMOVED lines=12> */
.L_x_204:
[----:B------:R-:W-:Y:S05]  /*154e0*/  BSYNC B1 ;  /* 0x0000000000017941 */ /* 0x000fea0003800000 */
.L_x_203:
        /* <DEDUP_REMOVED lines=12> */
.L_x_206:
[----:B------:R-:W-:Y:S05]  /*155b0*/  BSYNC B1 ;  /* 0x0000000000017941 */ /* 0x000fea0003800000 */
.L_x_205:
        /* <DEDUP_REMOVED lines=12> */
.L_x_208:
[----:B------:R-:W-:Y:S05]  /*15680*/  BSYNC B1 ;  /* 0x0000000000017941 */ /* 0x000fea0003800000 */
.L_x_207:
        /* <DEDUP_REMOVED lines=12> */
.L_x_210:
[----:B------:R-:W-:Y:S05]  /*15750*/  BSYNC B1 ;  /* 0x0000000000017941 */ /* 0x000fea0003800000 */
.L_x_209:
        /* <DEDUP_REMOVED lines=12> */
.L_x_212:
[----:B------:R-:W-:Y:S05]  /*15820*/  BSYNC B1 ;  /* 0x0000000000017941 */ /* 0x000fea0003800000 */
.L_x_211:
        /* <DEDUP_REMOVED lines=12> */
.L_x_214:
[----:B------:R-:W-:Y:S05]  /*158f0*/  BSYNC B1 ;  /* 0x0000000000017941 */ /* 0x000fea0003800000 */
.L_x_213:
        /* <DEDUP_REMOVED lines=12> */
.L_x_216:
[----:B------:R-:W-:Y:S05]  /*159c0*/  BSYNC B1 ;  /* 0x0000000000017941 */ /* 0x000fea0003800000 */
.L_x_215:
        /* <DEDUP_REMOVED lines=12> */
.L_x_218:
[----:B------:R-:W-:Y:S05]  /*15a90*/  BSYNC B1 ;  /* 0x0000000000017941 */ /* 0x000fea0003800000 */
.L_x_217:
        /* <DEDUP_REMOVED lines=12> */
.L_x_220:
[----:B------:R-:W-:Y:S05]  /*15b60*/  BSYNC B1 ;  /* 0x0000000000017941 */ /* 0x000fea0003800000 */
.L_x_219:
        /* <DEDUP_REMOVED lines=12> */
.L_x_222:
[----:B------:R-:W-:Y:S05]  /*15c30*/  BSYNC B1 ;  /* 0x0000000000017941 */ /* 0x000fea0003800000 */
.L_x_221:
        /* <DEDUP_REMOVED lines=12> */
.L_x_224:
[----:B------:R-:W-:Y:S05]  /*15d00*/  BSYNC B1 ;  /* 0x0000000000017941 */ /* 0x000fea0003800000 */
.L_x_223:
        /* <DEDUP_REMOVED lines=12> */
.L_x_226:
[----:B------:R-:W-:Y:S05]  /*15dd0*/  BSYNC B1 ;  /* 0x0000000000017941 */ /* 0x000fea0003800000 */
.L_x_225:
        /* <DEDUP_REMOVED lines=12> */
.L_x_228:
[----:B------:R-:W-:Y:S05]  /*15ea0*/  BSYNC B1 ;  /* 0x0000000000017941 */ /* 0x000fea0003800000 */
.L_x_227:
        /* <DEDUP_REMOVED lines=12> */
.L_x_230:
[----:B------:R-:W-:Y:S05]  /*15f70*/  BSYNC B1 ;  /* 0x0000000000017941 */ /* 0x000fea0003800000 */
.L_x_229:
        /* <DEDUP_REMOVED lines=12> */
.L_x_232:
[----:B------:R-:W-:Y:S05]  /*16040*/  BSYNC B1 ;  /* 0x0000000000017941 */ /* 0x000fea0003800000 */
.L_x_231:
        /* <DEDUP_REMOVED lines=12> */
.L_x_234:
[----:B------:R-:W-:Y:S05]  /*16110*/  BSYNC B1 ;  /* 0x0000000000017941 */ /* 0x000fea0003800000 */
.L_x_233:
        /* <DEDUP_REMOVED lines=12> */
.L_x_236:
[----:B------:R-:W-:Y:S05]  /*161e0*/  BSYNC B1 ;  /* 0x0000000000017941 */ /* 0x000fea0003800000 */
.L_x_235:
        /* <DEDUP_REMOVED lines=12> */
.L_x_238:
[----:B------:R-:W-:Y:S05]  /*162b0*/  BSYNC B1 ;  /* 0x0000000000017941 */ /* 0x000fea0003800000 */
.L_x_237:
        /* <DEDUP_REMOVED lines=12> */
.L_x_240:
[----:B------:R-:W-:Y:S05]  /*16380*/  BSYNC B1 ;  /* 0x0000000000017941 */ /* 0x000fea0003800000 */
.L_x_239:
        /* <DEDUP_REMOVED lines=12> */
.L_x_242:
[----:B------:R-:W-:Y:S05]  /*16450*/  BSYNC B1 ;  /* 0x0000000000017941 */ /* 0x000fea0003800000 */
.L_x_241:
        /* <DEDUP_REMOVED lines=12> */
.L_x_244:
[----:B------:R-:W-:Y:S05]  /*16520*/  BSYNC B1 ;  /* 0x0000000000017941 */ /* 0x000fea0003800000 */
.L_x_243:
        /* <DEDUP_REMOVED lines=12> */
.L_x_246:
[----:B------:R-:W-:Y:S05]  /*165f0*/  BSYNC B1 ;  /* 0x0000000000017941 */ /* 0x000fea0003800000 */
.L_x_245:
        /* <DEDUP_REMOVED lines=12> */
.L_x_248:
[----:B------:R-:W-:Y:S05]  /*166c0*/  BSYNC B1 ;  /* 0x0000000000017941 */ /* 0x000fea0003800000 */
.L_x_247:
        /* <DEDUP_REMOVED lines=12> */
.L_x_250:
[----:B------:R-:W-:Y:S05]  /*16790*/  BSYNC B1 ;  /* 0x0000000000017941 */ /* 0x000fea0003800000 */
.L_x_249:
        /* <DEDUP_REMOVED lines=12> */
.L_x_252:
[----:B------:R-:W-:Y:S05]  /*16860*/  BSYNC B1 ;  /* 0x0000000000017941 */ /* 0x000fea0003800000 */
.L_x_251:
        /* <DEDUP_REMOVED lines=12> */
.L_x_254:
[----:B------:R-:W-:Y:S05]  /*16930*/  BSYNC B1 ;  /* 0x0000000000017941 */ /* 0x000fea0003800000 */
.L_x_253:
[----:B0-----:R-:W2:Y:S01]  /*16940*/  LDL.LU R5, [R1+0x200] ;  /* 0x0002000001057983 */ /* 0x001ea20000300800 */
[----:B-----5:R-:W-:Y:S01]  /*16950*/  LOP3.LUT R4, R4, 0xff, RZ, 0xc0, !PT ;  /* 0x000000ff04047812 */ /* 0x020fe200078ec0ff */
[----:B------:R-:W-:Y:S01]  /*16960*/  BSSY B1, `(.L_x_255) ;  /* 0x000000b000017945 */ /* 0x000fe20003800000 */
[----:B------:R-:W-:Y:S02]  /*16970*/  ISETP.LT.OR P5, PT, R0, 0xd9, !P1 ;  /* 0x000000d90000780c */ /* 0x000fe40004fa1670 */
[----:B------:R-:W-:-:S05]  /*16980*/  F2FP.F16.E4M3.UNPACK_B R4, R4 ;  /* 0x00000004ff04723e */ /* 0x000fca00020006ff */
[----:B------:R-:W-:-:S05]  /*16990*/  HADD2.F32 R4, -RZ, R4.H0_H0 ;  /* 0x20000004ff047230 */ /* 0x000fca0000004100 */
[----:B------:R-:W-:-:S04]  /*169a0*/  FMUL R4, R4, UR21 ;  /* 0x0000001504047c20 */ /* 0x000fc80008400000 */
[----:B--2---:R-:W-:-:S05]  /*169b0*/  FFMA R4, R5, UR20, R4 ;  /* 0x0000001405047c23 */ /* 0x004fca0008000004 */
[----:B------:R-:W-:Y:S02]  /*169c0*/  F2FP.SATFINITE.E4M3.F32.PACK_AB_MERGE_C R5, RZ, R4, RZ ;  /* 0x00000004ff05723e */ /* 0x000fe400048070ff */
[----:B------:R-:W-:-:S03]  /*169d0*/  PRMT R4, RZ, 0x7610, R4 ;  /* 0x00007610ff047816 */ /* 0x000fc60000000004 */
[----:B------:R0:W-:Y:S01]  /*169e0*/  @!P3 STG.E.U8 desc[UR14][R26.64+0xd1], R5 ;  /* 0x0000d1051a00b986 */ /* 0x0001e2000c10110e */
[----:B------:R-:W-:Y:S05]  /*169f0*/  @P5 BRA `(.L_x_256) ;  /* 0x0000000000045947 */ /* 0x000fea0003800000 */
[----:B------:R2:W5:Y:S02]  /*16a00*/  LDG.E.U8 R4, desc[UR14][R32.64+0xd8] ;  /* 0x0000d80e20047981 */ /* 0x000564000c1e1100 */
.L_x_256:
[----:B------:R-:W-:Y:S05]  /*16a10*/  BSYNC B1 ;  /* 0x0000000000017941 */ /* 0x000fea0003800000 */
.L_x_255:
[----:B0-----:R-:W3:Y:S01]  /*16a20*/  LDL.LU R5, [R1+0x204] ;  /* 0x0002040001057983 */ /* 0x001ee20000300800 */
[----:B-----5:R-:W-:Y:S01]  /*16a30*/  LOP3.LUT R4, R4, 0xff, RZ, 0xc0, !PT ;  /* 0x000000ff04047812 */ /* 0x020fe200078ec0ff */
[----:B------:R-:W-:Y:S01]  /*16a40*/  BSSY B1, `(.L_x_257) ;  /* 0x000000b000017945 */ /* 0x000fe20003800000 */
[----:B------:R-:W-:Y:S02]  /*16a50*/  ISETP.LT.OR P3, PT, R0, 0xda, !P1 ;  /* 0x000000da0000780c */ /* 0x000fe40004f61670 */
[----:B------:R-:W-:-:S05]  /*16a60*/  F2FP.F16.E4M3.UNPACK_B R4, R4 ;  /* 0x00000004ff04723e */ /* 0x000fca00020006ff */
[----:B------:R-:W-:-:S05]  /*16a70*/  HADD2.F32 R4, -RZ, R4.H0_H0 ;  /* 0x20000004ff047230 */ /* 0x000fca0000004100 */
[----:B------:R-:W-:-:S04]  /*16a80*/  FMUL R4, R4, UR21 ;  /* 0x0000001504047c20 */ /* 0x000fc80008400000 */
[----:B---3--:R-:W-:-:S05]  /*16a90*/  FFMA R4, R5, UR20, R4 ;  /* 0x0000001405047c23 */ /* 0x008fca0008000004 */
[----:B------:R-:W-:Y:S02]  /*16aa0*/  F2FP.SATFINITE.E4M3.F32.PACK_AB_MERGE_C R5, RZ, R4, RZ ;  /* 0x00000004ff05723e */ /* 0x000fe400048070ff */
[----:B------:R-:W-:-:S03]  /*16ab0*/  PRMT R4, RZ, 0x7610, R4 ;  /* 0x00007610ff047816 */ /* 0x000fc60000000004 */
[----:B------:R0:W-:Y:S01]  /*16ac0*/  @!P5 STG.E.U8 desc[UR14][R24.64+0xd8], R5 ;  /* 0x0000d8051800d986 */ /* 0x0001e2000c10110e */
[----:B------:R-:W-:Y:S05]  /*16ad0*/  @P3 BRA `(.L_x_258) ;  /* 0x0000000000043947 */ /* 0x000fea0003800000 */
[----:B------:R3:W5:Y:S02]  /*16ae0*/  LDG.E.U8 R4, desc[UR14][R32.64+0xd9] ;  /* 0x0000d90e20047981 */ /* 0x000764000c1e1100 */
.L_x_258:
[----:B------:R-:W-:Y:S05]  /*16af0*/  BSYNC B1 ;  /* 0x0000000000017941 */ /* 0x000fea0003800000 */
.L_x_257:
        /* <DEDUP_REMOVED lines=13> */
.L_x_260:
[----:B------:R-:W-:Y:S05]  /*16bd0*/  BSYNC B1 ;  /* 0x0000000000017941 */ /* 0x000fea0003800000 */
.L_x_259:
        /* <DEDUP_REMOVED lines=13> */
.L_x_262:
[----:B------:R-:W-:Y:S05]  /*16cb0*/  BSYNC B1 ;  /* 0x0000000000017941 */ /* 0x000fea0003800000 */
.L_x_261:
        /* <DEDUP_REMOVED lines=13> */
.L_x_264:
[----:B------:R-:W-:Y:S05]  /*16d90*/  BSYNC B1 ;  /* 0x0000000000017941 */ /* 0x000fea0003800000 */
.L_x_263:
        /* <DEDUP_REMOVED lines=13> */
.L_x_266:
[----:B------:R-:W-:Y:S05]  /*16e70*/  BSYNC B1 ;  /* 0x0000000000017941 */ /* 0x000fea0003800000 */
.L_x_265:
        /* <DEDUP_REMOVED lines=13> */
.L_x_268:
[----:B------:R-:W-:Y:S05]  /*16f50*/  BSYNC B1 ;  /* 0x0000000000017941 */ /* 0x000fea0003800000 */
.L_x_267:
        /* <DEDUP_REMOVED lines=13> */
.L_x_270:
[----:B------:R-:W-:Y:S05]  /*17030*/  BSYNC B1 ;  /* 0x0000000000017941 */ /* 0x000fea0003800000 */
.L_x_269:
        /* <DEDUP_REMOVED lines=13> */
.L_x_272:
[----:B------:R-:W-:Y:S05]  /*17110*/  BSYNC B1 ;  /* 0x0000000000017941 */ /* 0x000fea0003800000 */
.L_x_271:
        /* <DEDUP_REMOVED lines=13> */
.L_x_274:
[----:B------:R-:W-:Y:S05]  /*171f0*/  BSYNC B1 ;  /* 0x0000000000017941 */ /* 0x000fea0003800000 */
.L_x_273:
        /* <DEDUP_REMOVED lines=13> */
.L_x_276:
[----:B------:R-:W-:Y:S05]  /*172d0*/  BSYNC B1 ;  /* 0x0000000000017941 */ /* 0x000fea0003800000 */
.L_x_275:
        /* <DEDUP_REMOVED lines=13> */
.L_x_278:
[----:B------:R-:W-:Y:S05]  /*173b0*/  BSYNC B1 ;  /* 0x0000000000017941 */ /* 0x000fea0003800000 */
.L_x_277:
        /* <DEDUP_REMOVED lines=13> */
.L_x_280:
[----:B------:R-:W-:Y:S05]  /*17490*/  BSYNC B1 ;  /* 0x0000000000017941 */ /* 0x000fea0003800000 */
.L_x_279:
        /* <DEDUP_REMOVED lines=13> */
.L_x_282:
[----:B------:R-:W-:Y:S05]  /*17570*/  BSYNC B1 ;  /* 0x0000000000017941 */ /* 0x000fea0003800000 */
.L_x_281:
        /* <DEDUP_REMOVED lines=13> */
.L_x_284:
[----:B------:R-:W-:Y:S05]  /*17650*/  BSYNC B1 ;  /* 0x0000000000017941 */ /* 0x000fea0003800000 */
.L_x_283:
        /* <DEDUP_REMOVED lines=13> */
.L_x_286:
[----:B------:R-:W-:Y:S05]  /*17730*/  BSYNC B1 ;  /* 0x0000000000017941 */ /* 0x000fea0003800000 */
.L_x_285:
        /* <DEDUP_REMOVED lines=13> */
.L_x_288:
[----:B------:R-:W-:Y:S05]  /*17810*/  BSYNC B1 ;  /* 0x0000000000017941 */ /* 0x000fea0003800000 */
.L_x_287:
        /* <DEDUP_REMOVED lines=13> */
.L_x_290:
[----:B------:R-:W-:Y:S05]  /*178f0*/  BSYNC B1 ;  /* 0x0000000000017941 */ /* 0x000fea0003800000 */
.L_x_289:
        /* <DEDUP_REMOVED lines=13> */
.L_x_292:
[----:B------:R-:W-:Y:S05]  /*179d0*/  BSYNC B1 ;  /* 0x0000000000017941 */ /* 0x000fea0003800000 */
.L_x_291:
        /* <DEDUP_REMOVED lines=13> */
.L_x_294:
[----:B------:R-:W-:Y:S05]  /*17ab0*/  BSYNC B1 ;  /* 0x0000000000017941 */ /* 0x000fea0003800000 */
.L_x_293:
[----:B------:R-:W2:Y:S01]  /*17ac0*/  LDL.LU R7, [R1+0x250] ;  /* 0x0002500001077983 */ /* 0x000ea20000300800 */
[----:B-----5:R-:W-:Y:S01]  /*17ad0*/  LOP3.LUT R4, R4, 0xff, RZ, 0xc0, !PT ;  /* 0x000000ff04047812 */ /* 0x020fe200078ec0ff */
[----:B------:R-:W-:Y:S01]  /*17ae0*/  BSSY B1, `(.L_x_295) ;  /* 0x0000013000017945 */ /* 0x000fe20003800000 */
[----:B0-----:R-:W-:Y:S02]  /*17af0*/  IADD3 R5, P1, R35, 0x80, RZ ;  /* 0x0000008023057810 */ /* 0x001fe40007f3e0ff */
[----:B------:R-:W-:-:S03]  /*17b00*/  F2FP.F16.E4M3.UNPACK_B R4, R4 ;  /* 0x00000004ff04723e */ /* 0x000fc600020006ff */
[----:B--234-:R-:W-:Y:S01]  /*17b10*/  IMAD.X R2, RZ, RZ, R39, P1 ;  /* 0x000000ffff027224 */ /* 0x01cfe200008e0627 */
[----:B------:R-:W-:Y:S01]  /*17b20*/  ISETP.GE.AND P1, PT, R34, 0x81, PT ;  /* 0x000000812200780c */ /* 0x000fe20003f26270 */
[----:B------:R-:W-:Y:S02]  /*17b30*/  HADD2.F32 R4, -RZ, R4.H0_H0 ;  /* 0x20000004ff047230 */ /* 0x000fe40000004100 */
[----:B------:R-:W-:Y:S01]  /*17b40*/  IMAD R6, R2, UR6, RZ ;  /* 0x0000000602067c24 */ /* 0x000fe2000f8e02ff */
[----:B------:R-:W-:Y:S01]  /*17b50*/  ISETP.LT.OR P5, PT, R0, 0x1, !P1 ;  /* 0x000000010000780c */ /* 0x000fe20004fa1670 */
[----:B------:R-:W-:-:S04]  /*17b60*/  IMAD.WIDE.U32 R2, R5, UR6, R36 ;  /* 0x0000000605027c25 */ /* 0x000fc8000f8e0024 */
[----:B------:R-:W-:Y:S01]  /*17b70*/  FMUL R4, R4, UR21 ;  /* 0x0000001504047c20 */ /* 0x000fe20008400000 */
[----:B------:R-:W-:Y:S01]  /*17b80*/  IMAD R5, R5, UR7, R6 ;  /* 0x0000000705057c24 */ /* 0x000fe2000f8e0206 */
[----:B------:R-:W-:-:S04]  /*17b90*/  IADD3 R2, P3, R2, UR10, RZ ;  /* 0x0000000a02027c10 */ /* 0x000fc8000ff7e0ff */
[----:B------:R-:W-:Y:S01]  /*17ba0*/  IADD3.X R3, R3, UR11, R5, P3, !PT ;  /* 0x0000000b03037c10 */ /* 0x000fe20009ffe405 */
[----:B------:R-:W-:-:S05]  /*17bb0*/  FFMA R4, R7, UR20, R4 ;  /* 0x0000001407047c23 */ /* 0x000fca0008000004 */
[----:B------:R-:W-:Y:S02]  /*17bc0*/  F2FP.SATFINITE.E4M3.F32.PACK_AB_MERGE_C R7, RZ, R4, RZ ;  /* 0x00000004ff07723e */ /* 0x000fe400048070ff */
[----:B------:R-:W-:-:S03]  /*17bd0*/  PRMT R4, RZ, 0x7610, R4 ;  /* 0x00007610ff047816 */ /* 0x000fc60000000004 */
[----:B------:R0:W-:Y:S01]  /*17be0*/  @!P2 STG.E.U8 desc[UR14][R26.64+0xf9], R7 ;  /* 0x0000f9071a00a986 */ /* 0x0001e2000c10110e */
[----:B------:R-:W-:Y:S05]  /*17bf0*/  @P5 BRA `(.L_x_296) ;  /* 0x0000000000045947 */ /* 0x000fea0003800000 */
[----:B------:R2:W5:Y:S02]  /*17c00*/  LDG.E.U8 R4, desc[UR14][R2.64] ;  /* 0x0000000e02047981 */ /* 0x000564000c1e1100 */
.L_x_296:
[----:B------:R-:W-:Y:S05]  /*17c10*/  BSYNC B1 ;  /* 0x0000000000017941 */ /* 0x000fea0003800000 */
.L_x_295:
[----:B------:R-:W3:Y:S01]  /*17c20*/  LDL.LU R5, [R1+0x254] ;  /* 0x0002540001057983 */ /* 0x000ee20000300800 */
        /* <DEDUP_REMOVED lines=12> */
.L_x_298:
[----:B------:R-:W-:Y:S05]  /*17cf0*/  BSYNC B1 ;  /* 0x0000000000017941 */ /* 0x000fea0003800000 */
.L_x_297:
[----:B---3--:R-:W3:Y:S01]  /*17d00*/  LDL.LU R5, [R1+0x258] ;  /* 0x0002580001057983 */ /* 0x008ee20000300800 */
[----:B-----5:R-:W-:Y:S01]  /*17d10*/  LOP3.LUT R4, R4, 0xff, RZ, 0xc0, !PT ;  /* 0x000000ff04047812 */ /* 0x020fe200078ec0ff */
[----:B------:R-:W-:Y:S01]  /*17d20*/  BSSY B1, `(.L_x_299) ;  /* 0x0000013000017945 */ /* 0x000fe20003800000 */
[----:B------:R-:W-:Y:S02]  /*17d30*/  IADD3 R35, P2, R35, 0x88, RZ ;  /* 0x0000008823237810 */ /* 0x000fe40007f5e0ff */
[----:B------:R-:W-:Y:S02]  /*17d40*/  F2FP.F16.E4M3.UNPACK_B R4, R4 ;  /* 0x00000004ff04723e */ /* 0x000fe400020006ff */
[----:B------:R-:W-:Y:S01]  /*17d50*/  PRMT R6, RZ, 0x7610, R6 ;  /* 0x00007610ff067816 */ /* 0x000fe20000000006 */
[----:B------:R-:W-:Y:S01]  /*17d60*/  IMAD.X R38, RZ, RZ, R39, P2 ;  /* 0x000000ffff267224 */ /* 0x000fe200010e0627 */
[----:B------:R-:W-:Y:S01]  /*17d70*/  ISETP.GE.AND P2, PT, R34, 0x89, PT ;  /* 0x000000892200780c */ /* 0x000fe20003f46270 */
[----:B------:R-:W-:-:S02]  /*17d80*/  HADD2.F32 R4, -RZ, R4.H0_H0 ;  /* 0x20000004ff047230 */ /* 0x000fc40000004100 */
[----:B------:R-:W-:Y:S01]  /*17d90*/  IMAD R38, R38, UR6, RZ ;  /* 0x0000000626267c24 */ /* 0x000fe2000f8e02ff */
[----:B------:R-:W-:Y:S01]  /*17da0*/  ISETP.LT.OR P5, PT, R0, 0x1, !P2 ;  /* 0x000000010000780c */ /* 0x000fe200057a1670 */
[----:B------:R-:W-:-:S04]  /*17db0*/  IMAD.WIDE.U32 R36, R35, UR6, R36 ;  /* 0x0000000623247c25 */ /* 0x000fc8000f8e0024 */
[----:B------:R-:W-:Y:S01]  /*17dc0*/  FMUL R4, R4, UR21 ;  /* 0x0000001504047c20 */ /* 0x000fe20008400000 */
[----:B------:R-:W-:-:S03]  /*17dd0*/  IMAD R35, R35, UR7, R38 ;  /* 0x0000000723237c24 */ /* 0x000fc6000f8e0226 */
[----:B---3--:R-:W-:Y:S01]  /*17de0*/  FFMA R5, R5, UR20, R4 ;  /* 0x0000001405057c23 */ /* 0x008fe20008000004 */
[----:B------:R-:W-:-:S04]  /*17df0*/  IADD3 R4, P6, R36, UR10, RZ ;  /* 0x0000000a24047c10 */ /* 0x000fc8000ffde0ff */
[----:B0-----:R-:W-:Y:S02]  /*17e00*/  F2FP.SATFINITE.E4M3.F32.PACK_AB_MERGE_C R7, RZ, R5, RZ ;  /* 0x00000005ff07723e */ /* 0x001fe400048070ff */
[----:B------:R-:W-:-:S03]  /*17e10*/  IADD3.X R5, R37, UR11, R35, P6, !PT ;  /* 0x0000000b25057c10 */ /* 0x000fc6000b7fe423 */
[----:B------:R0:W-:Y:S01]  /*17e20*/  @!P3 STG.E.U8 desc[UR14][R30.64+0x1], R7 ;  /* 0x000001071e00b986 */ /* 0x0001e2000c10110e */
[----:B------:R-:W-:Y:S05]  /*17e30*/  @P5 BRA `(.L_x_300) ;  /* 0x0000000000045947 */ /* 0x000fea0003800000 */
[----:B------:R3:W5:Y:S02]  /*17e40*/  LDG.E.U8 R6, desc[UR14][R4.64] ;  /* 0x0000000e04067981 */ /* 0x000764000c1e1100 */
.L_x_300:
[----:B------:R-:W-:Y:S05]  /*17e50*/  BSYNC B1 ;  /* 0x0000000000017941 */ /* 0x000fea0003800000 */
.L_x_299:
        /* <DEDUP_REMOVED lines=13> */
.L_x_302:
[----:B------:R-:W-:Y:S05]  /*17f30*/  BSYNC B1 ;  /* 0x0000000000017941 */ /* 0x000fea0003800000 */
.L_x_301:
        /* <DEDUP_REMOVED lines=13> */
.L_x_304:
[----:B------:R-:W-:Y:S05]  /*18010*/  BSYNC B1 ;  /* 0x0000000000017941 */ /* 0x000fea0003800000 */
.L_x_303:
        /* <DEDUP_REMOVED lines=13> */
.L_x_306:
[----:B------:R-:W-:Y:S05]  /*180f0*/  BSYNC B1 ;  /* 0x0000000000017941 */ /* 0x000fea0003800000 */
.L_x_305:
        /* <DEDUP_REMOVED lines=13> */
.L_x_308:
[----:B------:R-:W-:Y:S05]  /*181d0*/  BSYNC B1 ;  /* 0x0000000000017941 */ /* 0x000fea0003800000 */
.L_x_307:
        /* <DEDUP_REMOVED lines=13> */
.L_x_310:
[----:B------:R-:W-:Y:S05]  /*182b0*/  BSYNC B1 ;  /* 0x0000000000017941 */ /* 0x000fea0003800000 */
.L_x_309:
        /* <DEDUP_REMOVED lines=13> */
.L_x_312:
[----:B------:R-:W-:Y:S05]  /*18390*/  BSYNC B1 ;  /* 0x0000000000017941 */ /* 0x000fea0003800000 */
.L_x_311:
        /* <DEDUP_REMOVED lines=13> */
.L_x_314:
[----:B------:R-:W-:Y:S05]  /*18470*/  BSYNC B1 ;  /* 0x0000000000017941 */ /* 0x000fea0003800000 */
.L_x_313:
        /* <DEDUP_REMOVED lines=13> */
.L_x_316:
[----:B------:R-:W-:Y:S05]  /*18550*/  BSYNC B1 ;  /* 0x0000000000017941 */ /* 0x000fea0003800000 */
.L_x_315:
        /* <DEDUP_REMOVED lines=13> */
.L_x_318:
[----:B------:R-:W-:Y:S05]  /*18630*/  BSYNC B1 ;  /* 0x0000000000017941 */ /* 0x000fea0003800000 */
.L_x_317:
        /* <DEDUP_REMOVED lines=13> */
.L_x_320:
[----:B------:R-:W-:Y:S05]  /*18710*/  BSYNC B1 ;  /* 0x0000000000017941 */ /* 0x000fea0003800000 */
.L_x_319:
        /* <DEDUP_REMOVED lines=13> */
.L_x_322:
[----:B------:R-:W-:Y:S05]  /*187f0*/  BSYNC B1 ;  /* 0x0000000000017941 */ /* 0x000fea0003800000 */
.L_x_321:
        /* <DEDUP_REMOVED lines=13> */
.L_x_324:
[----:B------:R-:W-:Y:S05]  /*188d0*/  BSYNC B1 ;  /* 0x0000000000017941 */ /* 0x000fea0003800000 */
.L_x_323:
        /* <DEDUP_REMOVED lines=13> */
.L_x_326:
[----:B------:R-:W-:Y:S05]  /*189b0*/  BSYNC B1 ;  /* 0x0000000000017941 */ /* 0x000fea0003800000 */
.L_x_325:
        /* <DEDUP_REMOVED lines=13> */
.L_x_328:
[----:B------:R-:W-:Y:S05]  /*18a90*/  BSYNC B1 ;  /* 0x0000000000017941 */ /* 0x000fea0003800000 */
.L_x_327:
        /* <DEDUP_REMOVED lines=13> */
.L_x_330:
[----:B------:R-:W-:Y:S05]  /*18b70*/  BSYNC B1 ;  /* 0x0000000000017941 */ /* 0x000fea0003800000 */
.L_x_329:
        /* <DEDUP_REMOVED lines=13> */
.L_x_332:
[----:B------:R-:W-:Y:S05]  /*18c50*/  BSYNC B1 ;  /* 0x0000000000017941 */ /* 0x000fea0003800000 */
.L_x_331:
        /* <DEDUP_REMOVED lines=13> */
.L_x_334:
[----:B------:R-:W-:Y:S05]  /*18d30*/  BSYNC B1 ;  /* 0x0000000000017941 */ /* 0x000fea0003800000 */
.L_x_333:
        /* <DEDUP_REMOVED lines=13> */
.L_x_336:
[----:B------:R-:W-:Y:S05]  /*18e10*/  BSYNC B1 ;  /* 0x0000000000017941 */ /* 0x000fea0003800000 */
.L_x_335:
        /* <DEDUP_REMOVED lines=13> */
.L_x_338:
[----:B------:R-:W-:Y:S05]  /*18ef0*/  BSYNC B1 ;  /* 0x0000000000017941 */ /* 0x000fea0003800000 */
.L_x_337:
        /* <DEDUP_REMOVED lines=13> */
.L_x_340:
[----:B------:R-:W-:Y:S05]  /*18fd0*/  BSYNC B1 ;  /* 0x0000000000017941 */ /* 0x000fea0003800000 */
.L_x_339:
        /* <DEDUP_REMOVED lines=13> */
.L_x_342:
[----:B------:R-:W-:Y:S05]  /*190b0*/  BSYNC B1 ;  /* 0x0000000000017941 */ /* 0x000fea0003800000 */
.L_x_341:
        /* <DEDUP_REMOVED lines=13> */
.L_x_344:
[----:B------:R-:W-:Y:S05]  /*19190*/  BSYNC B1 ;  /* 0x0000000000017941 */ /* 0x000fea0003800000 */
.L_x_343:
        /* <DEDUP_REMOVED lines=13> */
.L_x_346:
[----:B------:R-:W-:Y:S05]  /*19270*/  BSYNC B1 ;  /* 0x0000000000017941 */ /* 0x000fea0003800000 */
.L_x_345:
        /* <DEDUP_REMOVED lines=13> */
.L_x_348:
[----:B------:R-:W-:Y:S05]  /*19350*/  BSYNC B1 ;  /* 0x0000000000017941 */ /* 0x000fea0003800000 */
.L_x_347:
        /* <DEDUP_REMOVED lines=13> */
.L_x_350:
[----:B------:R-:W-:Y:S05]  /*19430*/  BSYNC B1 ;  /* 0x0000000000017941 */ /* 0x000fea0003800000 */
.L_x_349:
        /* <DEDUP_REMOVED lines=13> */
.L_x_352:
[----:B------:R-:W-:Y:S05]  /*19510*/  BSYNC B1 ;  /* 0x0000000000017941 */ /* 0x000fea0003800000 */
.L_x_351:
        /* <DEDUP_REMOVED lines=13> */
.L_x_354:
[----:B------:R-:W-:Y:S05]  /*195f0*/  BSYNC B1 ;  /* 0x0000000000017941 */ /* 0x000fea0003800000 */
.L_x_353:
        /* <DEDUP_REMOVED lines=13> */
.L_x_356:
[----:B------:R-:W-:Y:S05]  /*196d0*/  BSYNC B1 ;  /* 0x0000000000017941 */ /* 0x000fea0003800000 */
.L_x_355:
        /* <DEDUP_REMOVED lines=13> */
.L_x_358:
[----:B------:R-:W-:Y:S05]  /*197b0*/  BSYNC B1 ;  /* 0x0000000000017941 */ /* 0x000fea0003800000 */
.L_x_357:
        /* <DEDUP_REMOVED lines=13> */
.L_x_360:
[----:B------:R-:W-:Y:S05]  /*19890*/  BSYNC B1 ;  /* 0x0000000000017941 */ /* 0x000fea0003800000 */
.L_x_359:
        /* <DEDUP_REMOVED lines=13> */
.L_x_362:
[----:B------:R-:W-:Y:S05]  /*19970*/  BSYNC B1 ;  /* 0x0000000000017941 */ /* 0x000fea0003800000 */
.L_x_361:
        /* <DEDUP_REMOVED lines=13> */
.L_x_364:
[----:B------:R-:W-:Y:S05]  /*19a50*/  BSYNC B1 ;  /* 0x0000000000017941 */ /* 0x000fea0003800000 */
.L_x_363:
        /* <DEDUP_REMOVED lines=13> */
.L_x_366:
[----:B------:R-:W-:Y:S05]  /*19b30*/  BSYNC B1 ;  /* 0x0000000000017941 */ /* 0x000fea0003800000 */
.L_x_365:
        /* <DEDUP_REMOVED lines=13> */
.L_x_368:
[----:B------:R-:W-:Y:S05]  /*19c10*/  BSYNC B1 ;  /* 0x0000000000017941 */ /* 0x000fea0003800000 */
.L_x_367:
        /* <DEDUP_REMOVED lines=13> */
.L_x_370:
[----:B------:R-:W-:Y:S05]  /*19cf0*/  BSYNC B1 ;  /* 0x0000000000017941 */ /* 0x000fea0003800000 */
.L_x_369:
        /* <DEDUP_REMOVED lines=13> */
.L_x_372:
[----:B------:R-:W-:Y:S05]  /*19dd0*/  BSYNC B1 ;  /* 0x0000000000017941 */ /* 0x000fea0003800000 */
.L_x_371:
        /* <DEDUP_REMOVED lines=13> */
.L_x_374:
[----:B------:R-:W-:Y:S05]  /*19eb0*/  BSYNC B1 ;  /* 0x0000000000017941 */ /* 0x000fea0003800000 */
.L_x_373:
        /* <DEDUP_REMOVED lines=13> */
.L_x_376:
[----:B------:R-:W-:Y:S05]  /*19f90*/  BSYNC B1 ;  /* 0x0000000000017941 */ /* 0x000fea0003800000 */
.L_x_375:
        /* <DEDUP_REMOVED lines=13> */
.L_x_378:
[----:B------:R-:W-:Y:S05]  /*1a070*/  BSYNC B1 ;  /* 0x0000000000017941 */ /* 0x000fea0003800000 */
.L_x_377:
        /* <DEDUP_REMOVED lines=13> */
.L_x_380:
[----:B------:R-:W-:Y:S05]  /*1a150*/  BSYNC B1 ;  /* 0x0000000000017941 */ /* 0x000fea0003800000 */
.L_x_379:
        /* <DEDUP_REMOVED lines=13> */
.L_x_382:
[----:B------:R-:W-:Y:S05]  /*1a230*/  BSYNC B1 ;  /* 0x0000000000017941 */ /* 0x000fea0003800000 */
.L_x_381:
        /* <DEDUP_REMOVED lines=13> */
.L_x_384:
[----:B------:R-:W-:Y:S05]  /*1a310*/  BSYNC B1 ;  /* 0x0000000000017941 */ /* 0x000fea0003800000 */
.L_x_383:
        /* <DEDUP_REMOVED lines=13> */
.L_x_386:
[----:B------:R-:W-:Y:S05]  /*1a3f0*/  BSYNC B1 ;  /* 0x0000000000017941 */ /* 0x000fea0003800000 */
.L_x_385:
        /* <DEDUP_REMOVED lines=13> */
.L_x_388:
[----:B------:R-:W-:Y:S05]  /*1a4d0*/  BSYNC B1 ;  /* 0x0000000000017941 */ /* 0x000fea0003800000 */
.L_x_387:
        /* <DEDUP_REMOVED lines=13> */
.L_x_390:
[----:B------:R-:W-:Y:S05]  /*1a5b0*/  BSYNC B1 ;  /* 0x0000000000017941 */ /* 0x000fea0003800000 */
.L_x_389:
        /* <DEDUP_REMOVED lines=13> */
.L_x_392:
[----:B------:R-:W-:Y:S05]  /*1a690*/  BSYNC B1 ;  /* 0x0000000000017941 */ /* 0x000fea0003800000 */
.L_x_391:
        /* <DEDUP_REMOVED lines=13> */
.L_x_394:
[----:B------:R-:W-:Y:S05]  /*1a770*/  BSYNC B1 ;  /* 0x0000000000017941 */ /* 0x000fea0003800000 */
.L_x_393:
        /* <DEDUP_REMOVED lines=13> */
.L_x_396:
[----:B------:R-:W-:Y:S05]  /*1a850*/  BSYNC B1 ;  /* 0x0000000000017941 */ /* 0x000fea0003800000 */
.L_x_395:
        /* <DEDUP_REMOVED lines=13> */
.L_x_398:
[----:B------:R-:W-:Y:S05]  /*1a930*/  BSYNC B1 ;  /* 0x0000000000017941 */ /* 0x000fea0003800000 */
.L_x_397:
        /* <DEDUP_REMOVED lines=13> */
.L_x_400:
[----:B------:R-:W-:Y:S05]  /*1aa10*/  BSYNC B1 ;  /* 0x0000000000017941 */ /* 0x000fea0003800000 */
.L_x_399:
        /* <DEDUP_REMOVED lines=13> */
.L_x_402:
[----:B------:R-:W-:Y:S05]  /*1aaf0*/  BSYNC B1 ;  /* 0x0000000000017941 */ /* 0x000fea0003800000 */
.L_x_401:
        /* <DEDUP_REMOVED lines=13> */
.L_x_404:
[----:B------:R-:W-:Y:S05]  /*1abd0*/  BSYNC B1 ;  /* 0x0000000000017941 */ /* 0x000fea0003800000 */
.L_x_403:
        /* <DEDUP_REMOVED lines=13> */
.L_x_406:
[----:B------:R-:W-:Y:S05]  /*1acb0*/  BSYNC B1 ;  /* 0x0000000000017941 */ /* 0x000fea0003800000 */
.L_x_405:
        /* <DEDUP_REMOVED lines=13> */
.L_x_408:
[----:B------:R-:W-:Y:S05]  /*1ad90*/  BSYNC B1 ;  /* 0x0000000000017941 */ /* 0x000fea0003800000 */
.L_x_407:
        /* <DEDUP_REMOVED lines=13> */
.L_x_410:
[----:B------:R-:W-:Y:S05]  /*1ae70*/  BSYNC B1 ;  /* 0x0000000000017941 */ /* 0x000fea0003800000 */
.L_x_409:
        /* <DEDUP_REMOVED lines=13> */
.L_x_412:
[----:B------:R-:W-:Y:S05]  /*1af50*/  BSYNC B1 ;  /* 0x0000000000017941 */ /* 0x000fea0003800000 */
.L_x_411:
        /* <DEDUP_REMOVED lines=13> */
.L_x_414:
[----:B------:R-:W-:Y:S05]  /*1b030*/  BSYNC B1 ;  /* 0x0000000000017941 */ /* 0x000fea0003800000 */
.L_x_413:
        /* <DEDUP_REMOVED lines=13> */
.L_x_416:
[----:B------:R-:W-:Y:S05]  /*1b110*/  BSYNC B1 ;  /* 0x0000000000017941 */ /* 0x000fea0003800000 */
.L_x_415:
        /* <DEDUP_REMOVED lines=13> */
.L_x_418:
[----:B------:R-:W-:Y:S05]  /*1b1f0*/  BSYNC B1 ;  /* 0x0000000000017941 */ /* 0x000fea0003800000 */
.L_x_417:
        /* <DEDUP_REMOVED lines=13> */
.L_x_420:
[----:B------:R-:W-:Y:S05]  /*1b2d0*/  BSYNC B1 ;  /* 0x0000000000017941 */ /* 0x000fea0003800000 */
.L_x_419:
        /* <DEDUP_REMOVED lines=13> */
.L_x_422:
[----:B------:R-:W-:Y:S05]  /*1b3b0*/  BSYNC B1 ;  /* 0x0000000000017941 */ /* 0x000fea0003800000 */
.L_x_421:
        /* <DEDUP_REMOVED lines=13> */
.L_x_424:
[----:B------:R-:W-:Y:S05]  /*1b490*/  BSYNC B1 ;  /* 0x0000000000017941 */ /* 0x000fea0003800000 */
.L_x_423:
        /* <DEDUP_REMOVED lines=13> */
.L_x_426:
[----:B------:R-:W-:Y:S05]  /*1b570*/  BSYNC B1 ;  /* 0x0000000000017941 */ /* 0x000fea0003800000 */
.L_x_425:
        /* <DEDUP_REMOVED lines=13> */
.L_x_428:
[----:B------:R-:W-:Y:S05]  /*1b650*/  BSYNC B1 ;  /* 0x0000000000017941 */ /* 0x000fea0003800000 */
.L_x_427:
        /* <DEDUP_REMOVED lines=13> */
.L_x_430:
[----:B------:R-:W-:Y:S05]  /*1b730*/  BSYNC B1 ;  /* 0x0000000000017941 */ /* 0x000fea0003800000 */
.L_x_429:
        /* <DEDUP_REMOVED lines=13> */
.L_x_432:
[----:B------:R-:W-:Y:S05]  /*1b810*/  BSYNC B1 ;  /* 0x0000000000017941 */ /* 0x000fea0003800000 */
.L_x_431:
        /* <DEDUP_REMOVED lines=13> */
.L_x_434:
[----:B------:R-:W-:Y:S05]  /*1b8f0*/  BSYNC B1 ;  /* 0x0000000000017941 */ /* 0x000fea0003800000 */
.L_x_433:
        /* <DEDUP_REMOVED lines=13> */
.L_x_436:
[----:B------:R-:W-:Y:S05]  /*1b9d0*/  BSYNC B1 ;  /* 0x0000000000017941 */ /* 0x000fea0003800000 */
.L_x_435:
        /* <DEDUP_REMOVED lines=13> */
.L_x_438:
[----:B------:R-:W-:Y:S05]  /*1bab0*/  BSYNC B1 ;  /* 0x0000000000017941 */ /* 0x000fea0003800000 */
.L_x_437:
        /* <DEDUP_REMOVED lines=13> */
.L_x_440:
[----:B------:R-:W-:Y:S05]  /*1bb90*/  BSYNC B1 ;  /* 0x0000000000017941 */ /* 0x000fea0003800000 */
.L_x_439:
        /* <DEDUP_REMOVED lines=13> */
.L_x_442:
[----:B------:R-:W-:Y:S05]  /*1bc70*/  BSYNC B1 ;  /* 0x0000000000017941 */ /* 0x000fea0003800000 */
.L_x_441:
        /* <DEDUP_REMOVED lines=13> */
.L_x_444:
[----:B------:R-:W-:Y:S05]  /*1bd50*/  BSYNC B1 ;  /* 0x0000000000017941 */ /* 0x000fea0003800000 */
.L_x_443:
        /* <DEDUP_REMOVED lines=13> */
.L_x_446:
[----:B------:R-:W-:Y:S05]  /*1be30*/  BSYNC B1 ;  /* 0x0000000000017941 */ /* 0x000fea0003800000 */
.L_x_445:
        /* <DEDUP_REMOVED lines=13> */
.L_x_448:
[----:B------:R-:W-:Y:S05]  /*1bf10*/  BSYNC B1 ;  /* 0x0000000000017941 */ /* 0x000fea0003800000 */
.L_x_447:
        /* <DEDUP_REMOVED lines=13> */
.L_x_450:
[----:B------:R-:W-:Y:S05]  /*1bff0*/  BSYNC B1 ;  /* 0x0000000000017941 */ /* 0x000fea0003800000 */
.L_x_449:
        /* <DEDUP_REMOVED lines=13> */
.L_x_452:
[----:B------:R-:W-:Y:S05]  /*1c0d0*/  BSYNC B1 ;  /* 0x0000000000017941 */ /* 0x000fea0003800000 */
.L_x_451:
        /* <DEDUP_REMOVED lines=13> */
.L_x_454:
[----:B------:R-:W-:Y:S05]  /*1c1b0*/  BSYNC B1 ;  /* 0x0000000000017941 */ /* 0x000fea0003800000 */
.L_x_453:
        /* <DEDUP_REMOVED lines=13> */
.L_x_456:
[----:B------:R-:W-:Y:S05]  /*1c290*/  BSYNC B1 ;  /* 0x0000000000017941 */ /* 0x000fea0003800000 */
.L_x_455:
        /* <DEDUP_REMOVED lines=13> */
.L_x_458:
[----:B------:R-:W-:Y:S05]  /*1c370*/  BSYNC B1 ;  /* 0x0000000000017941 */ /* 0x000fea0003800000 */
.L_x_457:
        /* <DEDUP_REMOVED lines=13> */
.L_x_460:
[----:B------:R-:W-:Y:S05]  /*1c450*/  BSYNC B1 ;  /* 0x0000000000017941 */ /* 0x000fea0003800000 */
.L_x_459:
        /* <DEDUP_REMOVED lines=13> */
.L_x_462:
[----:B------:R-:W-:Y:S05]  /*1c530*/  BSYNC B1 ;  /* 0x0000000000017941 */ /* 0x000fea0003800000 */
.L_x_461:
        /* <DEDUP_REMOVED lines=13> */
.L_x_464:
[----:B------:R-:W-:Y:S05]  /*1c610*/  BSYNC B1 ;  /* 0x0000000000017941 */ /* 0x000fea0003800000 */
.L_x_463:
        /* <DEDUP_REMOVED lines=13> */
.L_x_466:
[----:B------:R-:W-:Y:S05]  /*1c6f0*/  BSYNC B1 ;  /* 0x0000000000017941 */ /* 0x000fea0003800000 */
.L_x_465:
        /* <DEDUP_REMOVED lines=13> */
.L_x_468:
[----:B------:R-:W-:Y:S05]  /*1c7d0*/  BSYNC B1 ;  /* 0x0000000000017941 */ /* 0x000fea0003800000 */
.L_x_467:
        /* <DEDUP_REMOVED lines=13> */
.L_x_470:
[----:B------:R-:W-:Y:S05]  /*1c8b0*/  BSYNC B1 ;  /* 0x0000000000017941 */ /* 0x000fea0003800000 */
.L_x_469:
        /* <DEDUP_REMOVED lines=13> */
.L_x_472:
[----:B------:R-:W-:Y:S05]  /*1c990*/  BSYNC B1 ;  /* 0x0000000000017941 */ /* 0x000fea0003800000 */
.L_x_471:
        /* <DEDUP_REMOVED lines=13> */
.L_x_474:
[----:B------:R-:W-:Y:S05]  /*1ca70*/  BSYNC B1 ;  /* 0x0000000000017941 */ /* 0x000fea0003800000 */
.L_x_473:
        /* <DEDUP_REMOVED lines=13> */
.L_x_476:
[----:B------:R-:W-:Y:S05]  /*1cb50*/  BSYNC B1 ;  /* 0x0000000000017941 */ /* 0x000fea0003800000 */
.L_x_475:
        /* <DEDUP_REMOVED lines=13> */
.L_x_478:
[----:B------:R-:W-:Y:S05]  /*1cc30*/  BSYNC B1 ;  /* 0x0000000000017941 */ /* 0x000fea0003800000 */
.L_x_477:
        /* <DEDUP_REMOVED lines=13> */
.L_x_480:
[----:B------:R-:W-:Y:S05]  /*1cd10*/  BSYNC B1 ;  /* 0x0000000000017941 */ /* 0x000fea0003800000 */
.L_x_479:
        /* <DEDUP_REMOVED lines=13> */
.L_x_482:
[----:B------:R-:W-:Y:S05]  /*1cdf0*/  BSYNC B1 ;  /* 0x0000000000017941 */ /* 0x000fea0003800000 */
.L_x_481:
        /* <DEDUP_REMOVED lines=13> */
.L_x_484:
[----:B------:R-:W-:Y:S05]  /*1ced0*/  BSYNC B1 ;  /* 0x0000000000017941 */ /* 0x000fea0003800000 */
.L_x_483:
        /* <DEDUP_REMOVED lines=13> */
.L_x_486:
[----:B------:R-:W-:Y:S05]  /*1cfb0*/  BSYNC B1 ;  /* 0x0000000000017941 */ /* 0x000fea0003800000 */
.L_x_485:
        /* <DEDUP_REMOVED lines=13> */
.L_x_488:
[----:B------:R-:W-:Y:S05]  /*1d090*/  BSYNC B1 ;  /* 0x0000000000017941 */ /* 0x000fea0003800000 */
.L_x_487:
        /* <DEDUP_REMOVED lines=13> */
.L_x_490:
[----:B------:R-:W-:Y:S05]  /*1d170*/  BSYNC B1 ;  /* 0x0000000000017941 */ /* 0x000fea0003800000 */
.L_x_489:
        /* <DEDUP_REMOVED lines=13> */
.L_x_492:
[----:B------:R-:W-:Y:S05]  /*1d250*/  BSYNC B1 ;  /* 0x0000000000017941 */ /* 0x000fea0003800000 */
.L_x_491:
        /* <DEDUP_REMOVED lines=13> */
.L_x_494:
[----:B------:R-:W-:Y:S05]  /*1d330*/  BSYNC B1 ;  /* 0x0000000000017941 */ /* 0x000fea0003800000 */
.L_x_493:
        /* <DEDUP_REMOVED lines=13> */
.L_x_496:
[----:B------:R-:W-:Y:S05]  /*1d410*/  BSYNC B1 ;  /* 0x0000000000017941 */ /* 0x000fea0003800000 */
.L_x_495:
        /* <DEDUP_REMOVED lines=13> */
.L_x_498:
[----:B------:R-:W-:Y:S05]  /*1d4f0*/  BSYNC B1 ;  /* 0x0000000000017941 */ /* 0x000fea0003800000 */
.L_x_497:
        /* <DEDUP_REMOVED lines=13> */
.L_x_500:
[----:B------:R-:W-:Y:S05]  /*1d5d0*/  BSYNC B1 ;  /* 0x0000000000017941 */ /* 0x000fea0003800000 */
.L_x_499:
        /* <DEDUP_REMOVED lines=13> */
.L_x_502:
[----:B------:R-:W-:Y:S05]  /*1d6b0*/  BSYNC B1 ;  /* 0x0000000000017941 */ /* 0x000fea0003800000 */
.L_x_501:
        /* <DEDUP_REMOVED lines=13> */
.L_x_504:
[----:B------:R-:W-:Y:S05]  /*1d790*/  BSYNC B1 ;  /* 0x0000000000017941 */ /* 0x000fea0003800000 */
.L_x_503:
        /* <DEDUP_REMOVED lines=13> */
.L_x_506:
[----:B------:R-:W-:Y:S05]  /*1d870*/  BSYNC B1 ;  /* 0x0000000000017941 */ /* 0x000fea0003800000 */
.L_x_505:
        /* <DEDUP_REMOVED lines=13> */
.L_x_508:
[----:B------:R-:W-:Y:S05]  /*1d950*/  BSYNC B1 ;  /* 0x0000000000017941 */ /* 0x000fea0003800000 */
.L_x_507:
        /* <DEDUP_REMOVED lines=13> */
.L_x_510:
[----:B------:R-:W-:Y:S05]  /*1da30*/  BSYNC B1 ;  /* 0x0000000000017941 */ /* 0x000fea0003800000 */
.L_x_509:
        /* <DEDUP_REMOVED lines=13> */
.L_x_512:
[----:B------:R-:W-:Y:S05]  /*1db10*/  BSYNC B1 ;  /* 0x0000000000017941 */ /* 0x000fea0003800000 */
.L_x_511:
        /* <DEDUP_REMOVED lines=13> */
.L_x_514:
[----:B------:R-:W-:Y:S05]  /*1dbf0*/  BSYNC B1 ;  /* 0x0000000000017941 */ /* 0x000fea0003800000 */
.L_x_513:
        /* <DEDUP_REMOVED lines=13> */
.L_x_516:
[----:B------:R-:W-:Y:S05]  /*1dcd0*/  BSYNC B1 ;  /* 0x0000000000017941 */ /* 0x000fea0003800000 */
.L_x_515:
        /* <DEDUP_REMOVED lines=13> */
.L_x_518:
[----:B------:R-:W-:Y:S05]  /*1ddb0*/  BSYNC B1 ;  /* 0x0000000000017941 */ /* 0x000fea0003800000 */
.L_x_517:
        /* <DEDUP_REMOVED lines=13> */
.L_x_520:
[----:B------:R-:W-:Y:S05]  /*1de90*/  BSYNC B1 ;  /* 0x0000000000017941 */ /* 0x000fea0003800000 */
.L_x_519:
        /* <DEDUP_REMOVED lines=13> */
.L_x_522:
[----:B------:R-:W-:Y:S05]  /*1df70*/  BSYNC B1 ;  /* 0x0000000000017941 */ /* 0x000fea0003800000 */
.L_x_521:
        /* <DEDUP_REMOVED lines=13> */
.L_x_524:
[----:B------:R-:W-:Y:S05]  /*1e050*/  BSYNC B1 ;  /* 0x0000000000017941 */ /* 0x000fea0003800000 */
.L_x_523:
        /* <DEDUP_REMOVED lines=13> */
.L_x_526:
[----:B------:R-:W-:Y:S05]  /*1e130*/  BSYNC B1 ;  /* 0x0000000000017941 */ /* 0x000fea0003800000 */
.L_x_525:
        /* <DEDUP_REMOVED lines=13> */
.L_x_528:
[----:B------:R-:W-:Y:S05]  /*1e210*/  BSYNC B1 ;  /* 0x0000000000017941 */ /* 0x000fea0003800000 */
.L_x_527:
        /* <DEDUP_REMOVED lines=13> */
.L_x_530:
[----:B------:R-:W-:Y:S05]  /*1e2f0*/  BSYNC B1 ;  /* 0x0000000000017941 */ /* 0x000fea0003800000 */
.L_x_529:
        /* <DEDUP_REMOVED lines=13> */
.L_x_532:
[----:B------:R-:W-:Y:S05]  /*1e3d0*/  BSYNC B1 ;  /* 0x0000000000017941 */ /* 0x000fea0003800000 */
.L_x_531:
        /* <DEDUP_REMOVED lines=13> */
.L_x_534:
[----:B------:R-:W-:Y:S05]  /*1e4b0*/  BSYNC B1 ;  /* 0x0000000000017941 */ /* 0x000fea0003800000 */
.L_x_533:
        /* <DEDUP_REMOVED lines=13> */
.L_x_536:
[----:B------:R-:W-:Y:S05]  /*1e590*/  BSYNC B1 ;  /* 0x0000000000017941 */ /* 0x000fea0003800000 */
.L_x_535:
        /* <DEDUP_REMOVED lines=13> */
.L_x_538:
[----:B------:R-:W-:Y:S05]  /*1e670*/  BSYNC B1 ;  /* 0x0000000000017941 */ /* 0x000fea0003800000 */
.L_x_537:
        /* <DEDUP_REMOVED lines=13> */
.L_x_540:
[----:B------:R-:W-:Y:S05]  /*1e750*/  BSYNC B1 ;  /* 0x0000000000017941 */ /* 0x000fea0003800000 */
.L_x_539:
        /* <DEDUP_REMOVED lines=13> */
.L_x_542:
[----:B------:R-:W-:Y:S05]  /*1e830*/  BSYNC B1 ;  /* 0x0000000000017941 */ /* 0x000fea0003800000 */
.L_x_541:
        /* <DEDUP_REMOVED lines=13> */
.L_x_544:
[----:B------:R-:W-:Y:S05]  /*1e910*/  BSYNC B1 ;  /* 0x0000000000017941 */ /* 0x000fea0003800000 */
.L_x_543:
        /* <DEDUP_REMOVED lines=13> */
.L_x_546:
[----:B------:R-:W-:Y:S05]  /*1e9f0*/  BSYNC B1 ;  /* 0x0000000000017941 */ /* 0x000fea0003800000 */
.L_x_545:
[----:B--234-:R-:W2:Y:S01]  /*1ea00*/  LDL.LU R3, [R1+0x448] ;  /* 0x0004480001037983 */ /* 0x01cea20000300800 */
[----:B-----5:R-:W-:Y:S01]  /*1ea10*/  LOP3.LUT R6, R6, 0xff, RZ, 0xc0, !PT ;  /* 0x000000ff06067812 */ /* 0x020fe200078ec0ff */
[----:B------:R-:W-:Y:S01]  /*1ea20*/  BSSY B1, `(.L_x_547) ;  /* 0x000000b000017945 */ /* 0x000fe20003800000 */
[----:B------:R-:W-:Y:S02]  /*1ea30*/  ISETP.LT.OR P3, PT, R0, 0xf9, !P2 ;  /* 0x000000f90000780c */ /* 0x000fe40005761670 */
[----:B------:R-:W-:Y:S02]  /*1ea40*/  F2FP.F16.E4M3.UNPACK_B R6, R6 ;  /* 0x00000006ff06723e */ /* 0x000fe400020006ff */
[----:B------:R-:W-:-:S03]  /*1ea50*/  PRMT R2, RZ, 0x7610, R2 ;  /* 0x00007610ff027816 */ /* 0x000fc60000000002 */
[----:B------:R-:W-:-:S05]  /*1ea60*/  HADD2.F32 R6, -RZ, R6.H0_H0 ;  /* 0x20000006ff067230 */ /* 0x000fca0000004100 */
[----:B------:R-:W-:-:S04]  /*1ea70*/  FMUL R6, R6, UR21 ;  /* 0x0000001506067c20 */ /* 0x000fc80008400000 */
[----:B--2---:R-:W-:-:S05]  /*1ea80*/  FFMA R6, R3, UR20, R6 ;  /* 0x0000001403067c23 */ /* 0x004fca0008000006 */
[----:B------:R-:W-:-:S05]  /*1ea90*/  F2FP.SATFINITE.E4M3.F32.PACK_AB_MERGE_C R3, RZ, R6, RZ ;  /* 0x00000006ff03723e */ /* 0x000fca00048070ff */
[----:B------:R2:W-:Y:S01]  /*1eaa0*/  @!P1 STG.E.U8 desc[UR14][R30.64+0xf9], R3 ;  /* 0x0000f9031e009986 */ /* 0x0005e2000c10110e */
[----:B------:R-:W-:Y:S05]  /*1eab0*/  @P3 BRA `(.L_x_548) ;  /* 0x0000000000043947 */ /* 0x000fea0003800000 */
[----:B------:R3:W5:Y:S02]  /*1eac0*/  LDG.E.U8 R2, desc[UR14][R4.64+0xf8] ;  /* 0x0000f80e04027981 */ /* 0x000764000c1e1100 */
.L_x_548:
[----:B------:R-:W-:Y:S05]  /*1ead0*/  BSYNC B1 ;  /* 0x0000000000017941 */ /* 0x000fea0003800000 */
.L_x_547:
[----:B--2---:R-:W2:Y:S01]  /*1eae0*/  LDL.LU R3, [R1+0x44c] ;  /* 0x00044c0001037983 */ /* 0x004ea20000300800 */
        /* <DEDUP_REMOVED lines=12> */
.L_x_550:
[----:B------:R-:W-:Y:S05]  /*1ebb0*/  BSYNC B1 ;  /* 0x0000000000017941 */ /* 0x000fea0003800000 */
.L_x_549:
[----:B------:R-:W-:Y:S05]  /*1ebc0*/  @P2 BRA `(.L_x_551) ;  /* 0x0000004800882947 */ /* 0x000fea0003800000 */
[----:B------:R-:W2:Y:S01]  /*1ebd0*/  LDL.LU R2, [R1+0x450] ;  /* 0x0004500001027983 */ /* 0x000ea20000300800 */
[----:B-----5:R-:W-:-:S04]  /*1ebe0*/  LOP3.LUT R0, R0, 0xff, RZ, 0xc0, !PT ;  /* 0x000000ff00007812 */ /* 0x020fc800078ec0ff */
[----:B------:R-:W-:-:S05]  /*1ebf0*/  F2FP.F16.E4M3.UNPACK_B R0, R0 ;  /* 0x00000000ff00723e */ /* 0x000fca00020006ff */
[----:B------:R-:W-:-:S05]  /*1ec00*/  HADD2.F32 R0, -RZ, R0.H0_H0 ;  /* 0x20000000ff007230 */ /* 0x000fca0000004100 */
[----:B------:R-:W-:-:S04]  /*1ec10*/  FMUL R0, R0, UR21 ;  /* 0x0000001500007c20 */ /* 0x000fc80008400000 */
[----:B--2---:R-:W-:-:S05]  /*1ec20*/  FFMA R0, R2, UR20, R0 ;  /* 0x0000001402007c23 */ /* 0x004fca0008000000 */
[----:B------:R-:W-:-:S05]  /*1ec30*/  F2FP.SATFINITE.E4M3.F32.PACK_AB_MERGE_C R3, RZ, R0, RZ ;  /* 0x00000000ff03723e */ /* 0x000fca00048070ff */
[----:B------:R2:W-:Y:S01]  /*1ec40*/  STG.E.U8 desc[UR14][R28.64+0xf9], R3 ;  /* 0x0000f9031c007986 */ /* 0x0005e2000c10110e */
[----:B------:R-:W-:Y:S05]  /*1ec50*/  BRA `(.L_x_551) ;  /* 0x0000004800647947 */ /* 0x000fea0003800000 */
.L_x_38:
[----:B------:R-:W-:Y:S01]  /*1ec60*/  ISETP.GE.AND P1, PT, R34, 0x1, PT ;  /* 0x000000012200780c */ /* 0x000fe20003f26270 */
[----:B------:R-:W-:Y:S01]  /*1ec70*/  FMUL R4, R4, UR20 ;  /* 0x0000001404047c20 */ /* 0x000fe20008400000 */
[----:B------:R-:W2:Y:S02]  /*1ec80*/  LDL.LU R2, [R1+0x200] ;  /* 0x0002000001027983 */ /* 0x000ea40000300800 */
[----:B------:R-:W-:Y:S02]  /*1ec90*/  ISETP.LT.OR P2, PT, R0, 0x2, !P1 ;  /* 0x000000020000780c */ /* 0x000fe40004f41670 */
[----:B------:R-:W-:Y:S01]  /*1eca0*/  F2FP.SATFINITE.E4M3.F32.PACK_AB_MERGE_C R4, RZ, R4, RZ ;  /* 0x00000004ff04723e */ /* 0x000fe200048070ff */
[----:B------:R-:W-:Y:S01]  /*1ecb0*/  FMUL R3, R3, UR20 ;  /* 0x0000001403037c20 */ /* 0x000fe20008400000 */
[----:B------:R-:W-:Y:S01]  /*1ecc0*/  FMUL R5, R5, UR20 ;  /* 0x0000001405057c20 */ /* 0x000fe20008400000 */
[----:B------:R-:W-:Y:S01]  /*1ecd0*/  FMUL R6, R6, UR20 ;  /* 0x0000001406067c20 */ /* 0x000fe20008400000 */
[----:B------:R-:W-:Y:S01]  /*1ece0*/  ISETP.LT.OR P5, PT, R0, 0x9, !P1 ;  /* 0x000000090000780c */ /* 0x000fe20004fa1670 */
[----:B------:R-:W-:Y:S01]  /*1ecf0*/  FMUL R7, R7, UR20 ;  /* 0x0000001407077c20 */ /* 0x000fe20008400000 */
[----:B------:R-:W-:Y:S01]  /*1ed00*/  FMUL R8, R8, UR20 ;  /* 0x0000001408087c20 */ /* 0x000fe20008400000 */
[----:B------:R-:W-:Y:S01]  /*1ed10*/  FMUL R9, R9, UR20 ;  /* 0x0000001409097c20 */ /* 0x000fe20008400000 */
[----:B------:R-:W-:Y:S01]  /*1ed20*/  FMUL R10, R10, UR20 ;  /* 0x000000140a0a7c20 */ /* 0x000fe20008400000 */
[----:B------:R-:W-:Y:S01]  /*1ed30*/  FMUL R11, R11, UR20 ;  /* 0x000000140b0b7c20 */ /* 0x000fe20008400000 */
[----:B------:R-:W-:Y:S01]  /*1ed40*/  FMUL R12, R12, UR20 ;  /* 0x000000140c0c7c20 */ /* 0x000fe20008400000 */
[----:B------:R-:W-:Y:S01]  /*1ed50*/  @!P2 STG.E.U8 desc[UR14][R24.64+0x1], R4 ;  /* 0x000001041800a986 */ /* 0x000fe2000c10110e */
[----:B------:R-:W-:-:S02]  /*1ed60*/  ISETP.LT.OR P2, PT, R0, 0x1, !P1 ;  /* 0x000000010000780c */ /* 0x000fc40004f41670 */
[----:B------:R-:W-:Y:S01]  /*1ed70*/  F2FP.SATFINITE.E4M3.F32.PACK_AB_MERGE_C R3, RZ, R3, RZ ;  /* 0x00000003ff03723e */ /* 0x000fe200048070ff */
[----:B------:R-:W-:Y:S01]  /*1ed80*/  FMUL R13, R13, UR20 ;  /* 0x000000140d0d7c20 */ /* 0x000fe20008400000 */
        /* <DEDUP_REMOVED lines=9> */
[----:B------:R0:W-:Y:S01]  /*1ee20*/  @!P2 STG.E.U8 desc[UR14][R24.64], R3 ;  /* 0x000000031800a986 */ /* 0x0001e2000c10110e */
[----:B------:R-:W-:Y:S01]  /*1ee30*/  ISETP.GE.AND P2, PT, R34, 0x9, PT ;  /* 0x000000092200780c */ /* 0x000fe20003f46270 */
[----:B------:R-:W-:Y:S01]  /*1ee40*/  FMUL R23, R23, UR20 ;  /* 0x0000001417177c20 */ /* 0x000fe20008400000 */
[----:B------:R-:W-:Y:S01]  /*1ee50*/  FMUL R152, R152, UR20 ;  /* 0x0000001498987c20 */ /* 0x000fe20008400000 */
[----:B------:R-:W-:Y:S01]  /*1ee60*/  FMUL R153, R153, UR20 ;  /* 0x0000001499997c20 */ /* 0x000fe20008400000 */
[----:B------:R-:W-:Y:S01]  /*1ee70*/  ISETP.LT.OR P3, PT, R0, 0x1, !P2 ;  /* 0x000000010000780c */ /* 0x000fe20005761670 */
[----:B------:R-:W-:Y:S01]  /*1ee80*/  FMUL R154, R154, UR20 ;  /* 0x000000149a9a7c20 */ /* 0x000fe20008400000 */
[----:B------:R-:W-:Y:S01]  /*1ee90*/  F2FP.SATFINITE.E4M3.F32.PACK_AB_MERGE_C R5, RZ, R5, RZ ;  /* 0x00000005ff05723e */ /* 0x000fe200048070ff */
[----:B------:R-:W-:Y:S01]  /*1eea0*/  FMUL R155, R155, UR20 ;  /* 0x000000149b9b7c20 */ /* 0x000fe20008400000 */
        /* <DEDUP_REMOVED lines=10> */
[----:B------:R-:W-:-:S02]  /*1ef50*/  ISETP.LT.OR P3, PT, R0, 0x2, !P2 ;  /* 0x000000020000780c */ /* 0x000fc40005761670 */
        /* <DEDUP_REMOVED lines=10> */
[----:B------:R-:W4:Y:S04]  /*1f000*/  LDL.LU R37, [R1+0x204] ;  /* 0x0002040001257983 */ /* 0x000f280000300800 */
[----:B------:R-:W-:Y:S01]  /*1f010*/  @!P3 STG.E.U8 desc[UR14][R26.64+0x1], R6 ;  /* 0x000001061a00b986 */ /* 0x000fe2000c10110e */
[----:B------:R-:W-:-:S03]  /*1f020*/  ISETP.LT.OR P3, PT, R0, 0xa, !P1 ;  /* 0x0000000a0000780c */ /* 0x000fc60004f61670 */
[----:B------:R5:W-:Y:S01]  /*1f030*/  @!P5 STG.E.U8 desc[UR14][R24.64+0x8], R7 ;  /* 0x000008071800d986 */ /* 0x000be2000c10110e */
[----:B------:R-:W-:Y:S02]  /*1f040*/  ISETP.LT.OR P5, PT, R0, 0x9, !P2 ;  /* 0x000000090000780c */ /* 0x000fe400057a1670 */
[----:B------:R-:W-:Y:S01]  /*1f050*/  F2FP.SATFINITE.E4M3.F32.PACK_AB_MERGE_C R9, RZ, R9, RZ ;  /* 0x00000009ff09723e */ /* 0x000fe200048070ff */
[----:B------:R-:W4:Y:S01]  /*1f060*/  LDL.LU R36, [R1+0x208] ;  /* 0x0002080001247983 */ /* 0x000f220000300800 */
[----:B------:R-:W-:Y:S02]  /*1f070*/  F2FP.SATFINITE.E4M3.F32.PACK_AB_MERGE_C R10, RZ, R10, RZ ;  /* 0x0000000aff0a723e */ /* 0x000fe400048070ff */
[----:B------:R-:W-:Y:S01]  /*1f080*/  F2FP.SATFINITE.E4M3.F32.PACK_AB_MERGE_C R11, RZ, R11, RZ ;  /* 0x0000000bff0b723e */ /* 0x000fe200048070ff */
[----:B------:R-:W-:Y:S01]  /*1f090*/  FMUL R172, R172, UR20 ;  /* 0x00000014acac7c20 */ /* 0x000fe20008400000 */
[----:B------:R-:W-:Y:S01]  /*1f0a0*/  F2FP.SATFINITE.E4M3.F32.PACK_AB_MERGE_C R12, RZ, R12, RZ ;  /* 0x0000000cff0c723e */ /* 0x000fe200048070ff */
[----:B------:R-:W-:Y:S01]  /*1f0b0*/  @!P3 STG.E.U8 desc[UR14][R24.64+0x9], R8 ;  /* 0x000009081800b986 */ /* 0x000fe2000c10110e */
[----:B------:R-:W-:-:S03]  /*1f0c0*/  ISETP.LT.OR P3, PT, R0, 0xa, !P2 ;  /* 0x0000000a0000780c */ /* 0x000fc60005761670 */
[----:B------:R-:W-:Y:S01]  /*1f0d0*/  @!P5 STG.E.U8 desc[UR14][R26.64+0x8], R9 ;  /* 0x000008091a00d986 */ /* 0x000fe2000c10110e */
[C---:B------:R-:W-:Y:S02]  /*1f0e0*/  ISETP.LT.OR P5, PT, R0.reuse, 0x11, !P1 ;  /* 0x000000110000780c */ /* 0x040fe40004fa1670 */
        /* <DEDUP_REMOVED lines=9> */
[----:B------:R-:W-:Y:S02]  /*1f180*/  ISETP.LT.OR P5, PT, R0, 0x11, !P2 ;  /* 0x000000110000780c */ /* 0x000fe400057a1670 */
[----:B------:R-:W-:Y:S01]  /*1f190*/  F2FP.SATFINITE.E4M3.F32.PACK_AB_MERGE_C R17, RZ, R17, RZ ;  /* 0x00000011ff11723e */ /* 0x000fe200048070ff */
[----:B------:R-:W-:Y:S01]  /*1f1a0*/  FMUL R174, R174, UR20 ;  /* 0x00000014aeae7c20 */ /* 0x000fe20008400000 */
[----:B------:R-:W-:Y:S01]  /*1f1b0*/  F2FP.SATFINITE.E4M3.F32.PACK_AB_MERGE_C R18, RZ, R18, RZ ;  /* 0x00000012ff12723e */ /* 0x000fe200048070ff */
[----:B------:R-:W4:Y:S04]  /*1f1c0*/  LDL.LU R33, [R1+0x210] ;  /* 0x0002100001217983 */ /* 0x000f280000300800 */
        /* <DEDUP_REMOVED lines=14> */
[----:B------:R-:W-:Y:S01]  /*1f2b0*/  ISETP.LT.OR P6, PT, R0, 0x29, !P2 ;  /* 0x000000290000780c */ /* 0x000fe200057c1670 */
[----:B------:R-:W-:Y:S01]  /*1f2c0*/  FMUL R176, R176, UR20 ;  /* 0x00000014b0b07c20 */ /* 0x000fe20008400000 */
[----:B------:R-:W-:Y:S01]  /*1f2d0*/  F2FP.SATFINITE.E4M3.F32.PACK_AB_MERGE_C R23, RZ, R23, RZ ;  /* 0x00000017ff17723e */ /* 0x000fe200048070ff */
[----:B------:R-:W-:Y:S01]  /*1f2e0*/  FMUL R177, R177, UR20 ;  /* 0x00000014b1b17c20 */ /* 0x000fe20008400000 */
        /* <DEDUP_REMOVED lines=40> */
[----:B0-----:R-:W-:Y:S01]  /*1f570*/  F2FP.SATFINITE.E4M3.F32.PACK_AB_MERGE_C R3, RZ, R166, RZ ;  /* 0x000000a6ff03723e */ /* 0x001fe200048070ff */
[----:B------:R-:W-:Y:S01]  /*1f580*/  FMUL R188, R188, UR20 ;  /* 0x00000014bcbc7c20 */ /* 0x000fe20008400000 */
[----:B------:R-:W-:Y:S01]  /*1f590*/  F2FP.SATFINITE.E4M3.F32.PACK_AB_MERGE_C R167, RZ, R167, RZ ;  /* 0x000000a7ffa7723e */ /* 0x000fe200048070ff */
[----:B------:R-:W-:Y:S01]  /*1f5a0*/  FMUL R189, R189, UR20 ;  /* 0x00000014bdbd7c20 */ /* 0x000fe20008400000 */
[----:B---3--:R-:W-:Y:S01]  /*1f5b0*/  F2FP.SATFINITE.E4M3.F32.PACK_AB_MERGE_C R5, RZ, R168, RZ ;  /* 0x000000a8ff05723e */ /* 0x008fe200048070ff */
[----:B------:R-:W-:Y:S01]  /*1f5c0*/  FMUL R190, R190, UR20 ;  /* 0x00000014bebe7c20 */ /* 0x000fe20008400000 */
[----:B------:R-:W-:Y:S01]  /*1f5d0*/  F2FP.SATFINITE.E4M3.F32.PACK_AB_MERGE_C R169, RZ, R169, RZ ;  /* 0x000000a9ffa9723e */ /* 0x000fe200048070ff */
[----:B------:R-:W-:Y:S01]  /*1f5e0*/  @!P3 STG.E.U8 desc[UR14][R24.64+0x29], R152 ;  /* 0x000029981800b986 */ /* 0x000fe2000c10110e */
[----:B------:R-:W-:-:S03]  /*1f5f0*/  ISETP.LT.OR P3, PT, R0, 0x31, !P1 ;  /* 0x000000310000780c */ /* 0x000fc60004f61670 */
[----:B------:R-:W-:Y:S01]  /*1f600*/  @!P6 STG.E.U8 desc[UR14][R26.64+0x28], R153 ;  /* 0x000028991a00e986 */ /* 0x000fe2000c10110e */
[----:B------:R-:W-:-:S03]  /*1f610*/  ISETP.LT.OR P6, PT, R0, 0x32, !P1 ;  /* 0x000000320000780c */ /* 0x000fc60004fc1670 */
[----:B------:R-:W-:Y:S01]  /*1f620*/  @!P5 STG.E.U8 desc[UR14][R26.64+0x29], R154 ;  /* 0x0000299a1a00d986 */ /* 0x000fe2000c10110e */
[C---:B------:R-:W-:Y:S02]  /*1f630*/  ISETP.LT.OR P5, PT, R0.reuse, 0x31, !P2 ;  /* 0x000000310000780c */ /* 0x040fe400057a1670 */
[----:B------:R-:W-:Y:S01]  /*1f640*/  F2FP.SATFINITE.E4M3.F32.PACK_AB_MERGE_C R171, RZ, R171, RZ ;  /* 0x000000abffab723e */ /* 0x000fe200048070ff */
[----:B------:R-:W-:Y:S01]  /*1f650*/  FMUL R191, R191, UR20 ;  /* 0x00000014bfbf7c20 */ /* 0x000fe20008400000 */
[----:B------:R-:W-:Y:S01]  /*1f660*/  F2FP.SATFINITE.E4M3.F32.PACK_AB_MERGE_C R173, RZ, R173, RZ ;  /* 0x000000adffad723e */ /* 0x000fe200048070ff */
[----:B------:R-:W-:Y:S01]  /*1f670*/  @!P3 STG.E.U8 desc[UR14][R24.64+0x30], R155 ;  /* 0x0000309b1800b986 */ /* 0x000fe2000c10110e */
[----:B------:R-:W-:-:S03]  /*1f680*/  ISETP.LT.OR P3, PT, R0, 0x32, !P2 ;  /* 0x000000320000780c */ /* 0x000fc60005761670 */
[----:B------:R-:W-:Y:S01]  /*1f690*/  @!P6 STG.E.U8 desc[UR14][R24.64+0x31], R156 ;  /* 0x0000319c1800e986 */ /* 0x000fe2000c10110e */
[----:B------:R-:W-:-:S03]  /*1f6a0*/  ISETP.LT.OR P6, PT, R0, 0x39, !P1 ;  /* 0x000000390000780c */ /* 0x000fc60004fc1670 */
[----:B------:R-:W-:Y:S01]  /*1f6b0*/  @!P5 STG.E.U8 desc[UR14][R26.64+0x30], R157 ;  /* 0x0000309d1a00d986 */ /* 0x000fe2000c10110e */
[----:B------:R-:W-:Y:S02]  /*1f6c0*/  ISETP.LT.OR P5, PT, R0, 0x3a, !P1 ;  /* 0x0000003a0000780c */ /* 0x000fe40004fa1670 */
[----:B-----5:R-:W-:Y:S01]  /*1f6d0*/  F2FP.SATFINITE.E4M3.F32.PACK_AB_MERGE_C R7, RZ, R174, RZ ;  /* 0x000000aeff07723e */ /* 0x020fe200048070ff */
[----:B------:R-:W-:Y:S01]  /*1f6e0*/  FMUL R192, R192, UR20 ;  /* 0x00000014c0c07c20 */ /* 0x000fe20008400000 */
[----:B------:R-:W-:Y:S01]  /*1f6f0*/  FMUL R193, R193, UR20 ;  /* 0x00000014c1c17c20 */ /* 0x000fe20008400000 */
[----:B------:R-:W-:Y:S01]  /*1f700*/  @!P3 STG.E.U8 desc[UR14][R26.64+0x31], R158 ;  /* 0x0000319e1a00b986 */ /* 0x000fe2000c10110e */
[----:B------:R-:W-:-:S03]  /*1f710*/  ISETP.LT.OR P3, PT, R0, 0x39, !P2 ;  /* 0x000000390000780c */ /* 0x000fc60005761670 */
[----:B------:R-:W-:Y:S01]  /*1f720*/  @!P6 STG.E.U8 desc[UR14][R24.64+0x38], R159 ;  /* 0x0000389f1800e986 */ /* 0x000fe2000c10110e */
[----:B------:R-:W-:-:S03]  /*1f730*/  ISETP.LT.OR P6, PT, R0, 0x3a, !P2 ;  /* 0x0000003a0000780c */ /* 0x000fc600057c1670 */
[----:B------:R-:W-:Y:S01]  /*1f740*/  @!P5 STG.E.U8 desc[UR14][R24.64+0x39], R160 ;  /* 0x000039a01800d986 */ /* 0x000fe2000c10110e */
[----:B------:R-:W-:Y:S01]  /*1f750*/  ISETP.LT.OR P5, PT, R0, 0x41, !P1 ;  /* 0x000000410000780c */ /* 0x000fe20004fa1670 */
[----:B------:R-:W-:Y:S01]  /*1f760*/  FMUL R194, R194, UR20 ;  /* 0x00000014c2c27c20 */ /* 0x000fe20008400000 */
[----:B------:R-:W-:Y:S01]  /*1f770*/  FMUL R195, R195, UR20 ;  /* 0x00000014c3c37c20 */ /* 0x000fe20008400000 */
        /* <DEDUP_REMOVED lines=16> */
[----:B------:R0:W-:Y:S01]  /*1f880*/  @!P5 STG.E.U8 desc[UR14][R26.64+0x41], R3 ;  /* 0x000041031a00d986 */ /* 0x0001e2000c10110e */
[----:B------:R-:W-:Y:S01]  /*1f890*/  ISETP.LT.OR P5, PT, R0, 0x49, !P2 ;  /* 0x000000490000780c */ /* 0x000fe200057a1670 */
[----:B------:R-:W-:Y:S01]  /*1f8a0*/  FMUL R202, R202, UR20 ;  /* 0x00000014caca7c20 */ /* 0x000fe20008400000 */
[----:B------:R-:W-:Y:S01]  /*1f8b0*/  FMUL R203, R203, UR20 ;  /* 0x00000014cbcb7c20 */ /* 0x000fe20008400000 */
[----:B------:R-:W-:Y:S01]  /*1f8c0*/  FMUL R204, R204, UR20 ;  /* 0x00000014cccc7c20 */ /* 0x000fe20008400000 */
[----:B------:R-:W-:Y:S01]  /*1f8d0*/  FMUL R205, R205, UR20 ;  /* 0x00000014cdcd7c20 */ /* 0x000fe20008400000 */
[----:B------:R-:W-:Y:S01]  /*1f8e0*/  @!P3 STG.E.U8 desc[UR14][R24.64+0x48], R167 ;  /* 0x000048a71800b986 */ /* 0x000fe2000c10110e */
[----:B------:R-:W-:-:S03]  /*1f8f0*/  ISETP.LT.OR P3, PT, R0, 0x4a, !P2 ;  /* 0x0000004a0000780c */ /* 0x000fc60005761670 */
[----:B------:R3:W-:Y:S01]  /*1f900*/  @!P6 STG.E.U8 desc[UR14][R24.64+0x49], R5 ;  /* 0x000049051800e986 */ /* 0x0007e2000c10110e */
[C---:B------:R-:W-:Y:S02]  /*1f910*/  ISETP.LT.OR P6, PT, R0.reuse, 0x51, !P1 ;  /* 0x000000510000780c */ /* 0x040fe40004fc1670 */
[----:B0-----:R-:W-:Y:S01]  /*1f920*/  F2FP.SATFINITE.E4M3.F32.PACK_AB_MERGE_C R3, RZ, R170, RZ ;  /* 0x000000aaff03723e */ /* 0x001fe200048070ff */
[----:B------:R-:W-:Y:S01]  /*1f930*/  @!P5 STG.E.U8 desc[UR14][R26.64+0x48], R169 ;  /* 0x000048a91a00d986 */ /* 0x000fe2000c10110e */
[----:B------:R-:W-:Y:S01]  /*1f940*/  ISETP.LT.OR P5, PT, R0, 0x52, !P1 ;  /* 0x000000520000780c */ /* 0x000fe20004fa1670 */
[----:B------:R-:W-:Y:S01]  /*1f950*/  FMUL R206, R206, UR20 ;  /* 0x00000014cece7c20 */ /* 0x000fe20008400000 */
[----:B------:R-:W-:Y:S01]  /*1f960*/  FMUL R207, R207, UR20 ;  /* 0x00000014cfcf7c20 */ /* 0x000fe20008400000 */
[----:B------:R-:W-:Y:S01]  /*1f970*/  FMUL R208, R208, UR20 ;  /* 0x00000014d0d07c20 */ /* 0x000fe20008400000 */
[----:B------:R-:W-:Y:S01]  /*1f980*/  FMUL R209, R209, UR20 ;  /* 0x00000014d1d17c20 */ /* 0x000fe20008400000 */
[----:B------:R0:W-:Y:S01]  /*1f990*/  @!P3 STG.E.U8 desc[UR14][R26.64+0x49], R3 ;  /* 0x000049031a00b986 */ /* 0x0001e2000c10110e */
[----:B------:R-:W-:-:S03]  /*1f9a0*/  ISETP.LT.OR P3, PT, R0, 0x51, !P2 ;  /* 0x000000510000780c */ /* 0x000fc60005761670 */
[----:B------:R-:W-:Y:S01]  /*1f9b0*/  @!P6 STG.E.U8 desc[UR14][R24.64+0x50], R171 ;  /* 0x000050ab1800e986 */ /* 0x000fe2000c10110e */
[----:B------:R-:W-:Y:S02]  /*1f9c0*/  ISETP.LT.OR P6, PT, R0, 0x52, !P2 ;  /* 0x000000520000780c */ /* 0x000fe400057c1670 */
[----:B---3--:R-:W-:Y:S01]  /*1f9d0*/  F2FP.SATFINITE.E4M3.F32.PACK_AB_MERGE_C R5, RZ, R172, RZ ;  /* 0x000000acff05723e */ /* 0x008fe200048070ff */
[----:B------:R-:W-:Y:S01]  /*1f9e0*/  FMUL R210, R210, UR20 ;  /* 0x00000014d2d27c20 */ /* 0x000fe20008400000 */
[----:B------:R-:W-:Y:S01]  /*1f9f0*/  FMUL R211, R211, UR20 ;  /* 0x00000014d3d37c20 */ /* 0x000fe20008400000 */
[----:B------:R-:W-:Y:S01]  /*1fa00*/  FMUL R212, R212, UR20 ;  /* 0x00000014d4d47c20 */ /* 0x000fe20008400000 */
[----:B------:R-:W-:Y:S01]  /*1fa10*/  FMUL R213, R213, UR20 ;  /* 0x00000014d5d57c20 */ /* 0x000fe20008400000 */
[----:B------:R3:W-:Y:S01]  /*1fa20*/  @!P5 STG.E.U8 desc[UR14][R24.64+0x51], R5 ;  /* 0x000051051800d986 */ /* 0x0007e2000c10110e */
[----:B------:R-:W-:-:S03]  /*1fa30*/  ISETP.LT.OR P5, PT, R0, 0x59, !P1 ;  /* 0x000000590000780c */ /* 0x000fc60004fa1670 */
[----:B------:R-:W-:Y:S01]  /*1fa40*/  @!P3 STG.E.U8 desc[UR14][R26.64+0x50], R173 ;  /* 0x000050ad1a00b986 */ /* 0x000fe2000c10110e */
[----:B------:R-:W-:-:S03]  /*1fa50*/  ISETP.LT.OR P3, PT, R0, 0x5a, !P1 ;  /* 0x0000005a0000780c */ /* 0x000fc60004f61670 */
[----:B------:R5:W-:Y:S01]  /*1fa60*/  @!P6 STG.E.U8 desc[UR14][R26.64+0x51], R7 ;  /* 0x000051071a00e986 */ /* 0x000be2000c10110e */
[----:B------:R-:W-:Y:S02]  /*1fa70*/  ISETP.LT.OR P6, PT, R0, 0x59, !P2 ;  /* 0x000000590000780c */ /* 0x000fe400057c1670 */
[----:B------:R-:W-:Y:S01]  /*1fa80*/  F2FP.SATFINITE.E4M3.F32.PACK_AB_MERGE_C R175, RZ, R175, RZ ;  /* 0x000000afffaf723e */ /* 0x000fe200048070ff */
[----:B------:R-:W-:Y:S01]  /*1fa90*/  FMUL R214, R214, UR20 ;  /* 0x00000014d6d67c20 */ /* 0x000fe20008400000 */
[----:B0-----:R-:W-:Y:S01]  /*1faa0*/  F2FP.SATFINITE.E4M3.F32.PACK_AB_MERGE_C R3, RZ, R176, RZ ;  /* 0x000000b0ff03723e */ /* 0x001fe200048070ff */
[----:B------:R-:W-:Y:S01]  /*1fab0*/  FMUL R215, R215, UR20 ;  /* 0x00000014d7d77c20 */ /* 0x000fe20008400000 */
[----:B------:R-:W-:Y:S01]  /*1fac0*/  F2FP.SATFINITE.E4M3.F32.PACK_AB_MERGE_C R177, RZ, R177, RZ ;  /* 0x000000b1ffb1723e */ /* 0x000fe200048070ff */
[----:B------:R-:W-:Y:S01]  /*1fad0*/  @!P5 STG.E.U8 desc[UR14][R24.64+0x58], R175 ;  /* 0x000058af1800d986 */ /* 0x000fe2000c10110e */
[----:B------:R-:W-:-:S03]  /*1fae0*/  ISETP.LT.OR P5, PT, R0, 0x5a, !P2 ;  /* 0x0000005a0000780c */ /* 0x000fc600057a1670 */
[----:B------:R0:W-:Y:S01]  /*1faf0*/  @!P3 STG.E.U8 desc[UR14][R24.64+0x59], R3 ;  /* 0x000059031800b986 */ /* 0x0001e2000c10110e */
[----:B------:R-:W-:-:S03]  /*1fb00*/  ISETP.LT.OR P3, PT, R0, 0x61, !P1 ;  /* 0x000000610000780c */ /* 0x000fc60004f61670 */
[----:B------:R-:W-:Y:S01]  /*1fb10*/  @!P6 STG.E.U8 desc[UR14][R26.64+0x58], R177 ;  /* 0x000058b11a00e986 */ /* 0x000fe2000c10110e */
[----:B------:R-:W-:Y:S02]  /*1fb20*/  ISETP.LT.OR P6, PT, R0, 0x62, !P1 ;  /* 0x000000620000780c */ /* 0x000fe40004fc1670 */
[----:B---3--:R-:W-:Y:S01]  /*1fb30*/  F2FP.SATFINITE.E4M3.F32.PACK_AB_MERGE_C R5, RZ, R178, RZ ;  /* 0x000000b2ff05723e */ /* 0x008fe200048070ff */
[----:B------:R-:W-:Y:S01]  /*1fb40*/  FMUL R216, R216, UR20 ;  /* 0x00000014d8d87c20 */ /* 0x000fe20008400000 */
[----:B------:R-:W-:Y:S01]  /*1fb50*/  F2FP.SATFINITE.E4M3.F32.PACK_AB_MERGE_C R179, RZ, R179, RZ ;  /* 0x000000b3ffb3723e */ /* 0x000fe200048070ff */
[----:B------:R-:W-:Y:S01]  /*1fb60*/  FMUL R217, R217, UR20 ;  /* 0x00000014d9d97c20 */ /* 0x000fe20008400000 */
[----:B-----5:R-:W-:Y:S01]  /*1fb70*/  F2FP.SATFINITE.E4M3.F32.PACK_AB_MERGE_C R7, RZ, R180, RZ ;  /* 0x000000b4ff07723e */ /* 0x020fe200048070ff */
        /* <DEDUP_REMOVED lines=97> */
[----:B--2---:R-:W-:Y:S01]  /*20190*/  FMUL R2, R2, UR20 ;  /* 0x0000001402027c20 */ /* 0x004fe20008400000 */
        /* <DEDUP_REMOVED lines=8> */
[----:B------:R-:W2:Y:S01]  /*20220*/  LDL.LU R39, [R1+0x218] ;  /* 0x0002180001277983 */ /* 0x000ea20000300800 */
[----:B------:R-:W-:Y:S01]  /*20230*/  F2FP.SATFINITE.E4M3.F32.PACK_AB_MERGE_C R209, RZ, R209, RZ ;  /* 0x000000d1ffd1723e */ /* 0x000fe200048070ff */
[----:B------:R-:W-:Y:S01]  /*20240*/  FMUL R236, R236, UR20 ;  /* 0x00000014ecec7c20 */ /* 0x000fe20008400000 */
[----:B-----5:R-:W-:Y:S01]  /*20250*/  F2FP.SATFINITE.E4M3.F32.PACK_AB_MERGE_C R7, RZ, R210, RZ ;  /* 0x000000d2ff07723e */ /* 0x020fe200048070ff */
[----:B------:R3:W-:Y:S01]  /*20260*/  @!P5 STG.E.U8 desc[UR14][R24.64+0x99], R5 ;  /* 0x000099051800d986 */ /* 0x0007e2000c10110e */
[C---:B------:R-:W-:Y:S01]  /*20270*/  ISETP.LT.OR P5, PT, R0.reuse, 0xa1, !P1 ;  /* 0x000000a10000780c */ /* 0x040fe20004fa1670 */
[----:B------:R-:W-:Y:S01]  /*20280*/  FMUL R235, R235, UR20 ;  /* 0x00000014ebeb7c20 */ /* 0x000fe20008400000 */
[----:B------:R-:W-:Y:S01]  /*20290*/  F2FP.SATFINITE.E4M3.F32.PACK_AB_MERGE_C R211, RZ, R211, RZ ;  /* 0x000000d3ffd3723e */ /* 0x000fe200048070ff */
[----:B------:R-:W-:Y:S01]  /*202a0*/  @!P3 STG.E.U8 desc[UR14][R26.64+0x98], R209 ;  /* 0x000098d11a00b986 */ /* 0x000fe2000c10110e */
[C---:B------:R-:W-:Y:S01]  /*202b0*/  ISETP.LT.OR P3, PT, R0.reuse, 0xa2, !P1 ;  /* 0x000000a20000780c */ /* 0x040fe20004f61670 */
[----:B------:R-:W-:Y:S01]  /*202c0*/  FMUL R237, R237, UR20 ;  /* 0x00000014eded7c20 */ /* 0x000fe20008400000 */
[----:B0-----:R-:W-:Y:S01]  /*202d0*/  F2FP.SATFINITE.E4M3.F32.PACK_AB_MERGE_C R3, RZ, R212, RZ ;  /* 0x000000d4ff03723e */ /* 0x001fe200048070ff */
[----:B------:R0:W-:Y:S01]  /*202e0*/  @!P6 STG.E.U8 desc[UR14][R26.64+0x99], R7 ;  /* 0x000099071a00e986 */ /* 0x0001e2000c10110e */
[----:B------:R-:W-:-:S02]  /*202f0*/  ISETP.LT.OR P6, PT, R0, 0xa1, !P2 ;  /* 0x000000a10000780c */ /* 0x000fc400057c1670 */
[----:B------:R-:W-:Y:S01]  /*20300*/  F2FP.SATFINITE.E4M3.F32.PACK_AB_MERGE_C R213, RZ, R213, RZ ;  /* 0x000000d5ffd5723e */ /* 0x000fe200048070ff */
[----:B------:R-:W5:Y:S01]  /*20310*/  LDL.LU R38, [R1+0x21c] ;  /* 0x00021c0001267983 */ /* 0x000f620000300800 */
[----:B---3--:R-:W-:Y:S02]  /*20320*/  F2FP.SATFINITE.E4M3.F32.PACK_AB_MERGE_C R5, RZ, R214, RZ ;  /* 0x000000d6ff05723e */ /* 0x008fe400048070ff */
[----:B------:R-:W-:Y:S01]  /*20330*/  F2FP.SATFINITE.E4M3.F32.PACK_AB_MERGE_C R215, RZ, R215, RZ ;  /* 0x000000d7ffd7723e */ /* 0x000fe200048070ff */
[----:B------:R-:W-:Y:S01]  /*20340*/  @!P5 STG.E.U8 desc[UR14][R24.64+0xa0], R211 ;  /* 0x0000a0d31800d986 */ /* 0x000fe2000c10110e */
[C---:B------:R-:W-:Y:S02]  /*20350*/  ISETP.LT.OR P5, PT, R0.reuse, 0xa2, !P2 ;  /* 0x000000a20000780c */ /* 0x040fe400057a1670 */
[----:B------:R-:W-:Y:S01]  /*20360*/  F2FP.SATFINITE.E4M3.F32.PACK_AB_MERGE_C R217, RZ, R217, RZ ;  /* 0x000000d9ffd9723e */ /* 0x000fe200048070ff */
[----:B------:R3:W-:Y:S01]  /*20370*/  @!P3 STG.E.U8 desc[UR14][R24.64+0xa1], R3 ;  /* 0x0000a1031800b986 */ /* 0x0007e2000c10110e */
[----:B------:R-:W-:-:S02]  /*20380*/  ISETP.LT.OR P3, PT, R0, 0xa9, !P1 ;  /* 0x000000a90000780c */ /* 0x000fc40004f61670 */
[----:B0-----:R-:W-:Y:S01]  /*20390*/  F2FP.SATFINITE.E4M3.F32.PACK_AB_MERGE_C R7, RZ, R216, RZ ;  /* 0x000000d8ff07723e */ /* 0x001fe200048070ff */
[----:B------:R-:W-:Y:S01]  /*203a0*/  @!P6 STG.E.U8 desc[UR14][R26.64+0xa0], R213 ;  /* 0x0000a0d51a00e986 */ /* 0x000fe2000c10110e */
[C---:B------:R-:W-:Y:S02]  /*203b0*/  ISETP.LT.OR P6, PT, R0.reuse, 0xaa, !P1 ;  /* 0x000000aa0000780c */ /* 0x040fe40004fc1670 */
[----:B------:R-:W-:Y:S02]  /*203c0*/  F2FP.SATFINITE.E4M3.F32.PACK_AB_MERGE_C R219, RZ, R219, RZ ;  /* 0x000000dbffdb723e */ /* 0x000fe400048070ff */
[----:B------:R-:W-:Y:S01]  /*203d0*/  F2FP.SATFINITE.E4M3.F32.PACK_AB_MERGE_C R221, RZ, R221, RZ ;  /* 0x000000ddffdd723e */ /* 0x000fe200048070ff */
[----:B------:R0:W-:Y:S01]  /*203e0*/  @!P5 STG.E.U8 desc[UR14][R26.64+0xa1], R5 ;  /* 0x0000a1051a00d986 */ /* 0x0001e2000c10110e */
[C---:B------:R-:W-:Y:S02]  /*203f0*/  ISETP.LT.OR P5, PT, R0.reuse, 0xa9, !P2 ;  /* 0x000000a90000780c */ /* 0x040fe400057a1670 */
[----:B---3--:R-:W-:Y:S01]  /*20400*/  F2FP.SATFINITE.E4M3.F32.PACK_AB_MERGE_C R3, RZ, R218, RZ ;  /* 0x000000daff03723e */ /* 0x008fe200048070ff */
[----:B------:R-:W-:Y:S01]  /*20410*/  @!P3 STG.E.U8 desc[UR14][R24.64+0xa8], R215 ;  /* 0x0000a8d71800b986 */ /* 0x000fe2000c10110e */
[----:B------:R-:W-:-:S02]  /*20420*/  ISETP.LT.OR P3, PT, R0, 0xaa, !P2 ;  /* 0x000000aa0000780c */ /* 0x000fc40005761670 */
[----:B------:R-:W-:Y:S01]  /*20430*/  F2FP.SATFINITE.E4M3.F32.PACK_AB_MERGE_C R223, RZ, R223, RZ ;  /* 0x000000dfffdf723e */ /* 0x000fe200048070ff */
[----:B------:R3:W-:Y:S01]  /*20440*/  @!P6 STG.E.U8 desc[UR14][R24.64+0xa9], R7 ;  /* 0x0000a9071800e986 */ /* 0x0007e2000c10110e */
[C---:B------:R-:W-:Y:S02]  /*20450*/  ISETP.LT.OR P6, PT, R0.reuse, 0xb1, !P1 ;  /* 0x000000b10000780c */ /* 0x040fe40004fc1670 */
[----:B------:R-:W-:Y:S02]  /*20460*/  F2FP.SATFINITE.E4M3.F32.PACK_AB_MERGE_C R225, RZ, R225, RZ ;  /* 0x000000e1ffe1723e */ /* 0x000fe400048070ff */
[----:B0-----:R-:W-:Y:S01]  /*20470*/  F2FP.SATFINITE.E4M3.F32.PACK_AB_MERGE_C R5, RZ, R220, RZ ;  /* 0x000000dcff05723e */ /* 0x001fe200048070ff */
[----:B------:R-:W-:Y:S01]  /*20480*/  @!P5 STG.E.U8 desc[UR14][R26.64+0xa8], R217 ;  /* 0x0000a8d91a00d986 */ /* 0x000fe2000c10110e */
[C---:B------:R-:W-:Y:S02]  /*20490*/  ISETP.LT.OR P5, PT, R0.reuse, 0xb2, !P1 ;  /* 0x000000b20000780c */ /* 0x040fe40004fa1670 */
[----:B------:R-:W-:Y:S01]  /*204a0*/  F2FP.SATFINITE.E4M3.F32.PACK_AB_MERGE_C R227, RZ, R227, RZ ;  /* 0x000000e3ffe3723e */ /* 0x000fe200048070ff */
[----:B------:R0:W-:Y:S01]  /*204b0*/  @!P3 STG.E.U8 desc[UR14][R26.64+0xa9], R3 ;  /* 0x0000a9031a00b986 */ /* 0x0001e2000c10110e */
[----:B------:R-:W-:-:S02]  /*204c0*/  ISETP.LT.OR P3, PT, R0, 0xb1, !P2 ;  /* 0x000000b10000780c */ /* 0x000fc40005761670 */
[----:B---3--:R-:W-:Y:S01]  /*204d0*/  F2FP.SATFINITE.E4M3.F32.PACK_AB_MERGE_C R7, RZ, R222, RZ ;  /* 0x000000deff07723e */ /* 0x008fe200048070ff */
[----:B------:R-:W-:Y:S01]  /*204e0*/  @!P6 STG.E.U8 desc[UR14][R24.64+0xb0], R219 ;  /* 0x0000b0db1800e986 */ /* 0x000fe2000c10110e */
[C---:B------:R-:W-:Y:S02]  /*204f0*/  ISETP.LT.OR P6, PT, R0.reuse, 0xb2, !P2 ;  /* 0x000000b20000780c */ /* 0x040fe400057c1670 */
[----:B------:R-:W-:Y:S02]  /*20500*/  F2FP.SATFINITE.E4M3.F32.PACK_AB_MERGE_C R229, RZ, R229, RZ ;  /* 0x000000e5ffe5723e */ /* 0x000fe400048070ff */
[----:B------:R-:W-:Y:S01]  /*20510*/  F2FP.SATFINITE.E4M3.F32.PACK_AB_MERGE_C R231, RZ, R231, RZ ;  /* 0x000000e7ffe7723e */ /* 0x000fe200048070ff */
[----:B------:R3:W-:Y:S01]  /*20520*/  @!P5 STG.E.U8 desc[UR14][R24.64+0xb1], R5 ;  /* 0x0000b1051800d986 */ /* 0x0007e2000c10110e */
[C---:B------:R-:W-:Y:S02]  /*20530*/  ISETP.LT.OR P5, PT, R0.reuse, 0xb9, !P1 ;  /* 0x000000b90000780c */ /* 0x040fe40004fa1670 */
[----:B0-----:R-:W-:Y:S01]  /*20540*/  F2FP.SATFINITE.E4M3.F32.PACK_AB_MERGE_C R3, RZ, R224, RZ ;  /* 0x000000e0ff03723e */ /* 0x001fe200048070ff */
[----:B------:R-:W-:Y:S01]  /*20550*/  @!P3 STG.E.U8 desc[UR14][R26.64+0xb0], R221 ;  /* 0x0000b0dd1a00b986 */ /* 0x000fe2000c10110e */
[----:B------:R-:W-:-:S02]  /*20560*/  ISETP.LT.OR P3, PT, R0, 0xba, !P1 ;  /* 0x000000ba0000780c */ /* 0x000fc40004f61670 */
[----:B------:R-:W-:Y:S01]  /*20570*/  F2FP.SATFINITE.E4M3.F32.PACK_AB_MERGE_C R233, RZ, R233, RZ ;  /* 0x000000e9ffe9723e */ /* 0x000fe200048070ff */
[----:B------:R0:W-:Y:S01]  /*20580*/  @!P6 STG.E.U8 desc[UR14][R26.64+0xb1], R7 ;  /* 0x0000b1071a00e986 */ /* 0x0001e2000c10110e */
[C---:B------:R-:W-:Y:S02]  /*20590*/  ISETP.LT.OR P6, PT, R0.reuse, 0xb9, !P2 ;  /* 0x000000b90000780c */ /* 0x040fe400057c1670 */
[----:B------:R-:W-:Y:S02]  /*205a0*/  F2FP.SATFINITE.E4M3.F32.PACK_AB_MERGE_C R235, RZ, R235, RZ ;  /* 0x000000ebffeb723e */ /* 0x000fe400048070ff */
[----:B---3--:R-:W-:Y:S01]  /*205b0*/  F2FP.SATFINITE.E4M3.F32.PACK_AB_MERGE_C R5, RZ, R226, RZ ;  /* 0x000000e2ff05723e */ /* 0x008fe200048070ff */
[----:B------:R-:W-:Y:S01]  /*205c0*/  @!P5 STG.E.U8 desc[UR14][R24.64+0xb8], R223 ;  /* 0x0000b8df1800d986 */ /* 0x000fe2000c10110e */
[----:B------:R-:W-:-:S03]  /*205d0*/  ISETP.LT.OR P5, PT, R0, 0xba, !P2 ;  /* 0x000000ba0000780c */ /* 0x000fc600057a1670 */
[----:B------:R3:W-:Y:S01]  /*205e0*/  @!P3 STG.E.U8 desc[UR14][R24.64+0xb9], R3 ;  /* 0x0000b9031800b986 */ /* 0x0007e2000c10110e */
[C---:B------:R-:W-:Y:S02]  /*205f0*/  ISETP.LT.OR P3, PT, R0.reuse, 0xc1, !P1 ;  /* 0x000000c10000780c */ /* 0x040fe40004f61670 */
[----:B0-----:R-:W-:Y:S01]  /*20600*/  F2FP.SATFINITE.E4M3.F32.PACK_AB_MERGE_C R7, RZ, R228, RZ ;  /* 0x000000e4ff07723e */ /* 0x001fe200048070ff */
[----:B------:R-:W-:Y:S01]  /*20610*/  @!P6 STG.E.U8 desc[UR14][R26.64+0xb8], R225 ;  /* 0x0000b8e11a00e986 */ /* 0x000fe2000c10110e */
[----:B------:R-:W-:-:S05]  /*20620*/  ISETP.LT.OR P6, PT, R0, 0xc2, !P1 ;  /* 0x000000c20000780c */ /* 0x000fca0004fc1670 */
[----:B------:R0:W-:Y:S01]  /*20630*/  @!P5 STG.E.U8 desc[UR14][R26.64+0xb9], R5 ;  /* 0x0000b9051a00d986 */ /* 0x0001e2000c10110e */
[C---:B------:R-:W-:Y:S02]  /*20640*/  ISETP.LT.OR P5, PT, R0.reuse, 0xc1, !P2 ;  /* 0x000000c10000780c */ /* 0x040fe400057a1670 */
[----:B---3--:R-:W-:Y:S01]  /*20650*/  F2FP.SATFINITE.E4M3.F32.PACK_AB_MERGE_C R3, RZ, R230, RZ ;  /* 0x000000e6ff03723e */ /* 0x008fe200048070ff */
[----:B------:R-:W-:Y:S01]  /*20660*/  @!P3 STG.E.U8 desc[UR14][R24.64+0xc0], R227 ;  /* 0x0000c0e31800b986 */ /* 0x000fe2000c10110e */
[----:B------:R-:W-:-:S03]  /*20670*/  ISETP.LT.OR P3, PT, R0, 0xc2, !P2 ;  /* 0x000000c20000780c */ /* 0x000fc60005761670 */
[----:B------:R3:W-:Y:S01]  /*20680*/  @!P6 STG.E.U8 desc[UR14][R24.64+0xc1], R7 ;  /* 0x0000c1071800e986 */ /* 0x0007e2000c10110e */
[----:B------:R-:W-:Y:S02]  /*20690*/  ISETP.LT.OR P6, PT, R0, 0xc9, !P1 ;  /* 0x000000c90000780c */ /* 0x000fe40004fc1670 */
[----:B0-----:R-:W-:-:S03]  /*206a0*/  F2FP.SATFINITE.E4M3.F32.PACK_AB_MERGE_C R5, RZ, R232, RZ ;  /* 0x000000e8ff05723e */ /* 0x001fc600048070ff */
[----:B------:R-:W-:Y:S01]  /*206b0*/  @!P5 STG.E.U8 desc[UR14][R26.64+0xc0], R229 ;  /* 0x0000c0e51a00d986 */ /* 0x000fe2000c10110e */
[----:B------:R-:W-:-:S03]  /*206c0*/  ISETP.LT.OR P5, PT, R0, 0xca, !P1 ;  /* 0x000000ca0000780c */ /* 0x000fc60004fa1670 */
[----:B------:R4:W-:Y:S01]  /*206d0*/  @!P3 STG.E.U8 desc[UR14][R26.64+0xc1], R3 ;  /* 0x0000c1031a00b986 */ /* 0x0009e2000c10110e */
[C---:B------:R-:W-:Y:S02]  /*206e0*/  ISETP.LT.OR P3, PT, R0.reuse, 0xc9, !P2 ;  /* 0x000000c90000780c */ /* 0x040fe40005761670 */
[----:B---3--:R-:W-:Y:S01]  /*206f0*/  F2FP.SATFINITE.E4M3.F32.PACK_AB_MERGE_C R7, RZ, R234, RZ ;  /* 0x000000eaff07723e */ /* 0x008fe200048070ff */
[----:B------:R-:W-:Y:S01]  /*20700*/  @!P6 STG.E.U8 desc[UR14][R24.64+0xc8], R231 ;  /* 0x0000c8e71800e986 */ /* 0x000fe2000c10110e */
[----:B------:R-:W-:-:S05]  /*20710*/  ISETP.LT.OR P6, PT, R0, 0xca, !P2 ;  /* 0x000000ca0000780c */ /* 0x000fca00057c1670 */
[----:B------:R0:W-:Y:S01]  /*20720*/  @!P5 STG.E.U8 desc[UR14][R24.64+0xc9], R5 ;  /* 0x0000c9051800d986 */ /* 0x0001e2000c10110e */
[----:B------:R-:W-:-:S03]  /*20730*/  ISETP.LT.OR P5, PT, R0, 0xd1, !P1 ;  /* 0x000000d10000780c */ /* 0x000fc60004fa1670 */
[----:B------:R-:W-:Y:S01]  /*20740*/  @!P3 STG.E.U8 desc[UR14][R26.64+0xc8], R233 ;  /* 0x0000c8e91a00b986 */ /* 0x000fe2000c10110e */
[----:B------:R-:W-:-:S03]  /*20750*/  ISETP.LT.OR P3, PT, R0, 0xd2, !P1 ;  /* 0x000000d20000780c */ /* 0x000fc60004f61670 */
[----:B------:R3:W-:Y:S01]  /*20760*/  @!P6 STG.E.U8 desc[UR14][R26.64+0xc9], R7 ;  /* 0x0000c9071a00e986 */ /* 0x0007e2000c10110e */
[----:B----4-:R-:W-:Y:S01]  /*20770*/  FMUL R3, R36, UR20 ;  /* 0x0000001424037c20 */ /* 0x010fe20008400000 */
[----:B------:R-:W-:Y:S02]  /*20780*/  ISETP.LT.OR P6, PT, R0, 0xd1, !P2 ;  /* 0x000000d10000780c */ /* 0x000fe400057c1670 */
[----:B0-----:R-:W-:Y:S02]  /*20790*/  F2FP.SATFINITE.E4M3.F32.PACK_AB_MERGE_C R5, RZ, R236, RZ ;  /* 0x000000ecff05723e */ /* 0x001fe400048070ff */
[----:B---3--:R-:W-:Y:S01]  /*207a0*/  F2FP.SATFINITE.E4M3.F32.PACK_AB_MERGE_C R7, RZ, R2, RZ ;  /* 0x00000002ff07723e */ /* 0x008fe200048070ff */
[----:B------:R-:W-:Y:S01]  /*207b0*/  FMUL R2, R37, UR20 ;  /* 0x0000001425027c20 */ /* 0x000fe20008400000 */
[----:B------:R-:W-:Y:S04]  /*207c0*/  @!P5 STG.E.U8 desc[UR14][R24.64+0xd0], R235 ;  /* 0x0000d0eb1800d986 */ /* 0x000fe8000c10110e */
[----:B------:R-:W3:Y:S01]  /*207d0*/  LDL.LU R37, [R1+0x220] ;  /* 0x0002200001257983 */ /* 0x000ee20000300800 */
[----:B------:R-:W-:Y:S01]  /*207e0*/  F2FP.SATFINITE.E4M3.F32.PACK_AB_MERGE_C R9, RZ, R2, RZ ;  /* 0x00000002ff09723e */ /* 0x000fe200048070ff */
[----:B------:R-:W-:-:S02]  /*207f0*/  FMUL R2, R35, UR20 ;  /* 0x0000001423027c20 */ /* 0x000fc40008400000 */
[----:B------:R-:W4:Y:S01]  /*20800*/  LDL.LU R36, [R1+0x224] ;  /* 0x0002240001247983 */ /* 0x000f220000300800 */
[----:B------:R-:W-:-:S03]  /*20810*/  F2FP.SATFINITE.E4M3.F32.PACK_AB_MERGE_C R11, RZ, R3, RZ ;  /* 0x00000003ff0b723e */ /* 0x000fc600048070ff */
[----:B------:R0:W-:Y:S01]  /*20820*/  @!P3 STG.E.U8 desc[UR14][R24.64+0xd1], R5 ;  /* 0x0000d1051800b986 */ /* 0x0001e2000c10110e */
[----:B------:R-:W-:-:S03]  /*20830*/  FMUL R3, R32, UR20 ;  /* 0x0000001420037c20 */ /* 0x000fc60008400000 */
[----:B------:R-:W4:Y:S01]  /*20840*/  LDL.LU R35, [R1+0x228] ;  /* 0x0002280001237983 */ /* 0x000f220000300800 */
[----:B0-----:R-:W-:Y:S01]  /*20850*/  F2FP.SATFINITE.E4M3.F32.PACK_AB_MERGE_C R5, RZ, R2, RZ ;  /* 0x00000002ff05723e */ /* 0x001fe200048070ff */
[----:B------:R-:W-:Y:S02]  /*20860*/  FMUL R2, R33, UR20 ;  /* 0x0000001421027c20 */ /* 0x000fe40008400000 */
[----:B------:R-:W4:Y:S04]  /*20870*/  LDL.LU R33, [R1+0x22c] ;  /* 0x00022c0001217983 */ /* 0x000f280000300800 */
[----:B------:R-:W4:Y:S01]  /*20880*/  LDL.LU R32, [R1+0x230] ;  /* 0x0002300001207983 */ /* 0x000f220000300800 */
[C---:B------:R-:W-:Y:S02]  /*20890*/  ISETP.LT.OR P5, PT, R0.reuse, 0xd2, !P2 ;  /* 0x000000d20000780c */ /* 0x040fe400057a1670 */
[----:B------:R-:W-:Y:S01]  /*208a0*/  ISETP.LT.OR P3, PT, R0, 0xd9, !P1 ;  /* 0x000000d90000780c */ /* 0x000fe20004f61670 */
[----:B------:R-:W4:Y:S01]  /*208b0*/  LDL.LU R41, [R1+0x234] ;  /* 0x0002340001297983 */ /* 0x000f220000300800 */
[----:B------:R-:W-:-:S05]  /*208c0*/  F2FP.SATFINITE.E4M3.F32.PACK_AB_MERGE_C R237, RZ, R237, RZ ;  /* 0x000000edffed723e */ /* 0x000fca00048070ff */
[----:B------:R-:W-:Y:S01]  /*208d0*/  @!P6 STG.E.U8 desc[UR14][R26.64+0xd0], R237 ;  /* 0x0000d0ed1a00e986 */ /* 0x000fe2000c10110e */
[----:B------:R-:W-:-:S03]  /*208e0*/  ISETP.LT.OR P6, PT, R0, 0xda, !P1 ;  /* 0x000000da0000780c */ /* 0x000fc60004fc1670 */
[----:B------:R0:W-:Y:S01]  /*208f0*/  @!P5 STG.E.U8 desc[UR14][R26.64+0xd1], R7 ;  /* 0x0000d1071a00d986 */ /* 0x0001e2000c10110e */
[----:B------:R-:W-:-:S03]  /*20900*/  ISETP.LT.OR P5, PT, R0, 0xd9, !P2 ;  /* 0x000000d90000780c */ /* 0x000fc600057a1670 */
[----:B------:R1:W-:Y:S01]  /*20910*/  @!P3 STG.E.U8 desc[UR14][R24.64+0xd8], R9 ;  /* 0x0000d8091800b986 */ /* 0x0003e2000c10110e */
[----:B------:R-:W-:Y:S02]  /*20920*/  ISETP.LT.OR P3, PT, R0, 0xda, !P2 ;  /* 0x000000da0000780c */ /* 0x000fe40005761670 */
[----:B0-----:R-:W-:-:S03]  /*20930*/  F2FP.SATFINITE.E4M3.F32.PACK_AB_MERGE_C R7, RZ, R2, RZ ;  /* 0x00000002ff07723e */ /* 0x001fc600048070ff */
[----:B------:R-:W-:Y:S01]  /*20940*/  @!P6 STG.E.U8 desc[UR14][R24.64+0xd9], R11 ;  /* 0x0000d90b1800e986 */ /* 0x000fe2000c10110e */
[----:B-1----:R-:W-:-:S03]  /*20950*/  F2FP.SATFINITE.E4M3.F32.PACK_AB_MERGE_C R9, RZ, R3, RZ ;  /* 0x00000003ff09723e */ /* 0x002fc600048070ff */
[----:B------:R0:W-:Y:S04]  /*20960*/  @!P5 STG.E.U8 desc[UR14][R26.64+0xd8], R5 ;  /* 0x0000d8051a00d986 */ /* 0x0001e8000c10110e */
[----:B------:R1:W-:Y:S01]  /*20970*/  @!P3 STG.E.U8 desc[UR14][R26.64+0xd9], R7 ;  /* 0x0000d9071a00b986 */ /* 0x0003e2000c10110e */
[----:B--2---:R-:W-:-:S03]  /*20980*/  FMUL R4, R39, UR20 ;  /* 0x0000001427047c20 */ /* 0x004fc60008400000 */
[----:B------:R-:W2:Y:S01]  /*20990*/  LDL.LU R39, [R1+0x238] ;  /* 0x0002380001277983 */ /* 0x000ea20000300800 */
[----:B-----5:R-:W-:-:S03]  /*209a0*/  FMUL R2, R38, UR20 ;  /* 0x0000001426027c20 */ /* 0x020fc60008400000 */
[----:B------:R-:W5:Y:S02]  /*209b0*/  LDL.LU R38, [R1+0x23c] ;  /* 0x00023c0001267983 */ /* 0x000f640000300800 */
[----:B0-----:R-:W-:Y:S02]  /*209c0*/  F2FP.SATFINITE.E4M3.F32.PACK_AB_MERGE_C R5, RZ, R2, RZ ;  /* 0x00000002ff05723e */ /* 0x001fe400048070ff */
[----:B------:R-:W-:Y:S01]  /*209d0*/  F2FP.SATFINITE.E4M3.F32.PACK_AB_MERGE_C R11, RZ, R4, RZ ;  /* 0x00000004ff0b723e */ /* 0x000fe200048070ff */
[----:B---3--:R-:W-:Y:S02]  /*209e0*/  FMUL R3, R37, UR20 ;  /* 0x0000001425037c20 */ /* 0x008fe40008400000 */
[----:B------:R-:W3:Y:S01]  /*209f0*/  LDL.LU R37, [R1+0x240] ;  /* 0x0002400001257983 */ /* 0x000ee20000300800 */
[----:B----4-:R-:W-:-:S03]  /*20a00*/  FMUL R2, R36, UR20 ;  /* 0x0000001424027c20 */ /* 0x010fc60008400000 */
[----:B------:R-:W4:Y:S01]  /*20a10*/  LDL.LU R36, [R1+0x244] ;  /* 0x0002440001247983 */ /* 0x000f220000300800 */
[----:B------:R-:W-:Y:S02]  /*20a20*/  F2FP.SATFINITE.E4M3.F32.PACK_AB_MERGE_C R13, RZ, R3, RZ ;  /* 0x00000003ff0d723e */ /* 0x000fe400048070ff */
[----:B-1----:R-:W-:Y:S01]  /*20a30*/  F2FP.SATFINITE.E4M3.F32.PACK_AB_MERGE_C R7, RZ, R2, RZ ;  /* 0x00000002ff07723e */ /* 0x002fe200048070ff */
[----:B------:R-:W-:Y:S02]  /*20a40*/  FMUL R2, R35, UR20 ;  /* 0x0000001423027c20 */ /* 0x000fe40008400000 */
[----:B------:R-:W4:Y:S01]  /*20a50*/  LDL.LU R35, [R1+0x248] ;  /* 0x0002480001237983 */ /* 0x000f220000300800 */
[----:B------:R-:W-:-:S03]  /*20a60*/  FMUL R3, R33, UR20 ;  /* 0x0000001421037c20 */ /* 0x000fc60008400000 */
[----:B------:R-:W4:Y:S01]  /*20a70*/  LDL.LU R33, [R1+0x24c] ;  /* 0x00024c0001217983 */ /* 0x000f220000300800 */
[----:B------:R-:W-:-:S03]  /*20a80*/  FMUL R4, R32, UR20 ;  /* 0x0000001420047c20 */ /* 0x000fc60008400000 */
[----:B------:R-:W4:Y:S01]  /*20a90*/  LDL.LU R32, [R1+0x250] ;  /* 0x0002500001207983 */ /* 0x000f220000300800 */
[C---:B------:R-:W-:Y:S02]  /*20aa0*/  ISETP.LT.OR P6, PT, R0.reuse, 0xe1, !P1 ;  /* 0x000000e10000780c */ /* 0x040fe40004fc1670 */
[C---:B------:R-:W-:Y:S02]  /*20ab0*/  ISETP.LT.OR P5, PT, R0.reuse, 0xe2, !P1 ;  /* 0x000000e20000780c */ /* 0x040fe40004fa1670 */
[----:B------:R-:W-:-:S09]  /*20ac0*/  ISETP.LT.OR P3, PT, R0, 0xe1, !P2 ;  /* 0x000000e10000780c */ /* 0x000fd20005761670 */
[----:B------:R0:W-:Y:S01]  /*20ad0*/  @!P6 STG.E.U8 desc[UR14][R24.64+0xe0], R9 ;  /* 0x0000e0091800e986 */ /* 0x0001e2000c10110e */
[----:B------:R-:W-:-:S03]  /*20ae0*/  ISETP.LT.OR P6, PT, R0, 0xe2, !P2 ;  /* 0x000000e20000780c */ /* 0x000fc600057c1670 */
[----:B------:R-:W-:Y:S01]  /*20af0*/  @!P5 STG.E.U8 desc[UR14][R24.64+0xe1], R11 ;  /* 0x0000e10b1800d986 */ /* 0x000fe2000c10110e */
[----:B------:R-:W-:-:S03]  /*20b00*/  ISETP.LT.OR P5, PT, R0, 0xe9, !P1 ;  /* 0x000000e90000780c */ /* 0x000fc60004fa1670 */
[----:B------:R1:W-:Y:S01]  /*20b10*/  @!P3 STG.E.U8 desc[UR14][R26.64+0xe0], R5 ;  /* 0x0000e0051a00b986 */ /* 0x0003e2000c10110e */
[----:B------:R-:W-:-:S05]  /*20b20*/  ISETP.LT.OR P3, PT, R0, 0xea, !P1 ;  /* 0x000000ea0000780c */ /* 0x000fca0004f61670 */
[----:B------:R-:W-:Y:S01]  /*20b30*/  @!P6 STG.E.U8 desc[UR14][R26.64+0xe1], R13 ;  /* 0x0000e10d1a00e986 */ /* 0x000fe2000c10110e */
[C---:B------:R-:W-:Y:S02]  /*20b40*/  ISETP.LT.OR P6, PT, R0.reuse, 0xe9, !P2 ;  /* 0x000000e90000780c */ /* 0x040fe400057c1670 */
[----:B0-----:R-:W-:Y:S01]  /*20b50*/  F2FP.SATFINITE.E4M3.F32.PACK_AB_MERGE_C R9, RZ, R2, RZ ;  /* 0x00000002ff09723e */ /* 0x001fe200048070ff */
[----:B------:R0:W-:Y:S01]  /*20b60*/  @!P5 STG.E.U8 desc[UR14][R24.64+0xe8], R7 ;  /* 0x0000e8071800d986 */ /* 0x0001e2000c10110e */
[----:B------:R-:W-:Y:S01]  /*20b70*/  ISETP.LT.OR P5, PT, R0, 0xea, !P2 ;  /* 0x000000ea0000780c */ /* 0x000fe200057a1670 */
[----:B------:R-:W-:Y:S01]  /*20b80*/  FMUL R2, R41, UR20 ;  /* 0x0000001429027c20 */ /* 0x000fe20008400000 */
[----:B-1----:R-:W-:Y:S02]  /*20b90*/  F2FP.SATFINITE.E4M3.F32.PACK_AB_MERGE_C R5, RZ, R3, RZ ;  /* 0x00000003ff05723e */ /* 0x002fe400048070ff */
[----:B------:R-:W-:Y:S01]  /*20ba0*/  F2FP.SATFINITE.E4M3.F32.PACK_AB_MERGE_C R11, RZ, R4, RZ ;  /* 0x00000004ff0b723e */ /* 0x000fe200048070ff */
[----:B------:R-:W-:Y:S01]  /*20bb0*/  @!P3 STG.E.U8 desc[UR14][R24.64+0xe9], R9 ;  /* 0x0000e9091800b986 */ /* 0x000fe2000c10110e */
[----:B0-----:R-:W-:-:S03]  /*20bc0*/  F2FP.SATFINITE.E4M3.F32.PACK_AB_MERGE_C R7, RZ, R2, RZ ;  /* 0x00000002ff07723e */ /* 0x001fc600048070ff */
[----:B------:R0:W-:Y:S04]  /*20bd0*/  @!P6 STG.E.U8 desc[UR14][R26.64+0xe8], R5 ;  /* 0x0000e8051a00e986 */ /* 0x0001e8000c10110e */
[----:B------:R1:W-:Y:S01]  /*20be0*/  @!P5 STG.E.U8 desc[UR14][R26.64+0xe9], R11 ;  /* 0x0000e90b1a00d986 */ /* 0x0003e2000c10110e */
[----:B--2---:R-:W-:-:S05]  /*20bf0*/  FMUL R3, R39, UR20 ;  /* 0x0000001427037c20 */ /* 0x004fca0008400000 */
[----:B------:R-:W-:Y:S01]  /*20c00*/  F2FP.SATFINITE.E4M3.F32.PACK_AB_MERGE_C R13, RZ, R3, RZ ;  /* 0x00000003ff0d723e */ /* 0x000fe200048070ff */
[----:B-----5:R-:W-:-:S05]  /*20c10*/  FMUL R2, R38, UR20 ;  /* 0x0000001426027c20 */ /* 0x020fca0008400000 */
[----:B0-----:R-:W-:Y:S01]  /*20c20*/  F2FP.SATFINITE.E4M3.F32.PACK_AB_MERGE_C R5, RZ, R2, RZ ;  /* 0x00000002ff05723e */ /* 0x001fe200048070ff */
[----:B---3--:R-:W-:Y:S02]  /*20c30*/  FMUL R3, R37, UR20 ;  /* 0x0000001425037c20 */ /* 0x008fe40008400000 */
[----:B------:R-:W2:Y:S01]  /*20c40*/  LDL.LU R37, [R1+0x254] ;  /* 0x0002540001257983 */ /* 0x000ea20000300800 */
[----:B----4-:R-:W-:-:S03]  /*20c50*/  FMUL R4, R36, UR20 ;  /* 0x0000001424047c20 */ /* 0x010fc60008400000 */
[----:B------:R-:W3:Y:S01]  /*20c60*/  LDL.LU R39, [R1+0x258] ;  /* 0x0002580001277983 */ /* 0x000ee20000300800 */
[----:B------:R-:W-:-:S03]  /*20c70*/  F2FP.SATFINITE.E4M3.F32.PACK_AB_MERGE_C R9, RZ, R3, RZ ;  /* 0x00000003ff09723e */ /* 0x000fc600048070ff */
[----:B------:R-:W4:Y:S01]  /*20c80*/  LDL.LU R36, [R1+0x25c] ;  /* 0x00025c0001247983 */ /* 0x000f220000300800 */
[----:B-1----:R-:W-:Y:S01]  /*20c90*/  F2FP.SATFINITE.E4M3.F32.PACK_AB_MERGE_C R11, RZ, R4, RZ ;  /* 0x00000004ff0b723e */ /* 0x002fe200048070ff */
[----:B------:R-:W-:Y:S02]  /*20ca0*/  FMUL R2, R35, UR20 ;  /* 0x0000001423027c20 */ /* 0x000fe40008400000 */
[----:B------:R-:W5:Y:S01]  /*20cb0*/  LDL.LU R35, [R1+0x260] ;  /* 0x0002600001237983 */ /* 0x000f620000300800 */
[----:B------:R-:W-:-:S03]  /*20cc0*/  FMUL R3, R33, UR20 ;  /* 0x0000001421037c20 */ /* 0x000fc60008400000 */
[----:B------:R-:W5:Y:S01]  /*20cd0*/  LDL.LU R33, [R1+0x264] ;  /* 0x0002640001217983 */ /* 0x000f620000300800 */
[----:B------:R-:W-:-:S03]  /*20ce0*/  FMUL R4, R32, UR20 ;  /* 0x0000001420047c20 */ /* 0x000fc60008400000 */
[----:B------:R-:W5:Y:S01]  /*20cf0*/  LDL.LU R32, [R1+0x268] ;  /* 0x0002680001207983 */ /* 0x000f620000300800 */
[C---:B------:R-:W-:Y:S02]  /*20d00*/  ISETP.LT.OR P3, PT, R0.reuse, 0xf1, !P1 ;  /* 0x000000f10000780c */ /* 0x040fe40004f61670 */
[C---:B------:R-:W-:Y:S01]  /*20d10*/  ISETP.LT.OR P6, PT, R0.reuse, 0xf2, !P1 ;  /* 0x000000f20000780c */ /* 0x040fe20004fc1670 */
[----:B------:R-:W5:Y:S01]  /*20d20*/  LDL.LU R38, [R1+0x26c] ;  /* 0x00026c0001267983 */ /* 0x000f620000300800 */
[----:B------:R-:W-:-:S09]  /*20d30*/  ISETP.LT.OR P5, PT, R0, 0xf1, !P2 ;  /* 0x000000f10000780c */ /* 0x000fd200057a1670 */
[----:B------:R0:W-:Y:S01]  /*20d40*/  @!P3 STG.E.U8 desc[UR14][R24.64+0xf0], R7 ;  /* 0x0000f0071800b986 */ /* 0x0001e2000c10110e */
[----:B------:R-:W-:-:S03]  /*20d50*/  ISETP.LT.OR P3, PT, R0, 0xf2, !P2 ;  /* 0x000000f20000780c */ /* 0x000fc60005761670 */
[----:B------:R1:W-:Y:S01]  /*20d60*/  @!P6 STG.E.U8 desc[UR14][R24.64+0xf1], R13 ;  /* 0x0000f10d1800e986 */ /* 0x0003e2000c10110e */
[C---:B------:R-:W-:Y:S02]  /*20d70*/  ISETP.LT.OR P6, PT, R0.reuse, 0xf9, !P1 ;  /* 0x000000f90000780c */ /* 0x040fe40004fc1670 */
[----:B------:R-:W-:Y:S01]  /*20d80*/  ISETP.LT.OR P1, PT, R0, 0xfa, !P1 ;  /* 0x000000fa0000780c */ /* 0x000fe20004f21670 */
[----:B------:R1:W-:Y:S01]  /*20d90*/  @!P5 STG.E.U8 desc[UR14][R26.64+0xf0], R5 ;  /* 0x0000f0051a00d986 */ /* 0x0003e2000c10110e */
[----:B0-----:R-:W-:Y:S02]  /*20da0*/  F2FP.SATFINITE.E4M3.F32.PACK_AB_MERGE_C R7, RZ, R3, RZ ;  /* 0x00000003ff07723e */ /* 0x001fe400048070ff */
[----:B-1----:R-:W-:Y:S02]  /*20db0*/  F2FP.SATFINITE.E4M3.F32.PACK_AB_MERGE_C R13, RZ, R4, RZ ;  /* 0x00000004ff0d723e */ /* 0x002fe400048070ff */
[----:B------:R-:W-:Y:S01]  /*20dc0*/  F2FP.SATFINITE.E4M3.F32.PACK_AB_MERGE_C R5, RZ, R2, RZ ;  /* 0x00000002ff05723e */ /* 0x000fe200048070ff */
[----:B------:R0:W-:Y:S04]  /*20dd0*/  @!P3 STG.E.U8 desc[UR14][R26.64+0xf1], R9 ;  /* 0x0000f1091a00b986 */ /* 0x0001e8000c10110e */
[----:B------:R1:W-:Y:S04]  /*20de0*/  @!P6 STG.E.U8 desc[UR14][R24.64+0xf8], R11 ;  /* 0x0000f80b1800e986 */ /* 0x0003e8000c10110e */
[----:B------:R1:W-:Y:S01]  /*20df0*/  @!P1 STG.E.U8 desc[UR14][R24.64+0xf9], R5 ;  /* 0x0000f90518009986 */ /* 0x0003e2000c10110e */
[----:B--2---:R-:W-:-:S03]  /*20e00*/  FMUL R2, R37, UR20 ;  /* 0x0000001425027c20 */ /* 0x004fc60008400000 */
[----:B------:R-:W2:Y:S01]  /*20e10*/  LDL.LU R37, [R1+0x270] ;  /* 0x0002700001257983 */ /* 0x000ea20000300800 */
[----:B---3--:R-:W-:-:S03]  /*20e20*/  FMUL R3, R39, UR20 ;  /* 0x0000001427037c20 */ /* 0x008fc60008400000 */
[----:B------:R-:W3:Y:S01]  /*20e30*/  LDL.LU R39, [R1+0x274] ;  /* 0x0002740001277983 */ /* 0x000ee20000300800 */
[----:B----4-:R-:W-:-:S03]  /*20e40*/  FMUL R4, R36, UR20 ;  /* 0x0000001424047c20 */ /* 0x010fc60008400000 */
[----:B------:R-:W4:Y:S01]  /*20e50*/  LDL.LU R36, [R1+0x278] ;  /* 0x0002780001247983 */ /* 0x000f220000300800 */
[----:B0-----:R-:W-:Y:S01]  /*20e60*/  F2FP.SATFINITE.E4M3.F32.PACK_AB_MERGE_C R9, RZ, R2, RZ ;  /* 0x00000002ff09723e */ /* 0x001fe200048070ff */
[----:B-----5:R-:W-:Y:S01]  /*20e70*/  FMUL R2, R35, UR20 ;  /* 0x0000001423027c20 */ /* 0x020fe20008400000 */
[----:B-1----:R-:W-:Y:S01]  /*20e80*/  F2FP.SATFINITE.E4M3.F32.PACK_AB_MERGE_C R11, RZ, R3, RZ ;  /* 0x00000003ff0b723e */ /* 0x002fe200048070ff */
[----:B------:R-:W5:Y:S01]  /*20e90*/  LDL.LU R35, [R1+0x27c] ;  /* 0x00027c0001237983 */ /* 0x000f620000300800 */
[----:B------:R-:W-:Y:S01]  /*20ea0*/  F2FP.SATFINITE.E4M3.F32.PACK_AB_MERGE_C R5, RZ, R4, RZ ;  /* 0x00000004ff05723e */ /* 0x000fe200048070ff */
[----:B------:R-:W-:Y:S02]  /*20eb0*/  FMUL R3, R33, UR20 ;  /* 0x0000001421037c20 */ /* 0x000fe40008400000 */
[----:B------:R-:W5:Y:S01]  /*20ec0*/  LDL.LU R33, [R1+0x280] ;  /* 0x0002800001217983 */ /* 0x000f620000300800 */
[----:B------:R-:W-:-:S03]  /*20ed0*/  FMUL R4, R32, UR20 ;  /* 0x0000001420047c20 */ /* 0x000fc60008400000 */
[----:B------:R-:W5:Y:S01]  /*20ee0*/  LDL.LU R32, [R1+0x284] ;  /* 0x0002840001207983 */ /* 0x000f620000300800 */
[C---:B------:R-:W-:Y:S02]  /*20ef0*/  ISETP.LT.OR P5, PT, R0.reuse, 0xf9, !P2 ;  /* 0x000000f90000780c */ /* 0x040fe400057a1670 */
[----:B------:R-:W-:Y:S02]  /*20f00*/  ISETP.LT.OR P2, PT, R0, 0xfa, !P2 ;  /* 0x000000fa0000780c */ /* 0x000fe40005741670 */
[C---:B------:R-:W-:Y:S02]  /*20f10*/  ISETP.GE.AND P6, PT, R34.reuse, 0x81, PT ;  /* 0x000000812200780c */ /* 0x040fe40003fc6270 */
[----:B------:R-:W-:Y:S02]  /*20f20*/  ISETP.GE.AND P3, PT, R34, 0x89, PT ;  /* 0x000000892200780c */ /* 0x000fe40003f66270 */
[----:B------:R-:W-:-:S05]  /*20f30*/  ISETP.LT.OR P1, PT, R0, 0x1, !P6 ;  /* 0x000000010000780c */ /* 0x000fca0007721670 */
[----:B------:R0:W-:Y:S01]  /*20f40*/  @!P5 STG.E.U8 desc[UR14][R26.64+0xf8], R7 ;  /* 0x0000f8071a00d986 */ /* 0x0001e2000c10110e */
[----:B------:R-:W-:-:S03]  /*20f50*/  ISETP.LT.OR P5, PT, R0, 0x1, !P3 ;  /* 0x000000010000780c */ /* 0x000fc60005fa1670 */
[----:B------:R1:W-:Y:S01]  /*20f60*/  @!P2 STG.E.U8 desc[UR14][R26.64+0xf9], R13 ;  /* 0x0000f90d1a00a986 */ /* 0x0003e2000c10110e */
[----:B------:R-:W-:-:S03]  /*20f70*/  ISETP.LT.OR P2, PT, R0, 0x2, !P6 ;  /* 0x000000020000780c */ /* 0x000fc60007741670 */
[----:B------:R1:W-:Y:S01]  /*20f80*/  @!P1 STG.E.U8 desc[UR14][R30.64], R9 ;  /* 0x000000091e009986 */ /* 0x0003e2000c10110e */
[----:B------:R-:W-:Y:S02]  /*20f90*/  ISETP.LT.OR P1, PT, R0, 0x2, !P3 ;  /* 0x000000020000780c */ /* 0x000fe40005f21670 */
[----:B0-----:R-:W-:Y:S01]  /*20fa0*/  F2FP.SATFINITE.E4M3.F32.PACK_AB_MERGE_C R7, RZ, R2, RZ ;  /* 0x00000002ff07723e */ /* 0x001fe200048070ff */
[----:B------:R-:W-:Y:S02]  /*20fb0*/  FMUL R2, R38, UR20 ;  /* 0x0000001426027c20 */ /* 0x000fe40008400000 */
[----:B------:R-:W5:Y:S04]  /*20fc0*/  LDL.LU R38, [R1+0x288] ;  /* 0x0002880001267983 */ /* 0x000f680000300800 */
[----:B------:R-:W-:Y:S04]  /*20fd0*/  @!P2 STG.E.U8 desc[UR14][R30.64+0x1], R11 ;  /* 0x0000010b1e00a986 */ /* 0x000fe8000c10110e */
[----:B------:R0:W-:Y:S01]  /*20fe0*/  @!P5 STG.E.U8 desc[UR14][R28.64], R5 ;  /* 0x000000051c00d986 */ /* 0x0001e2000c10110e */
[----:B------:R-:W-:-:S02]  /*20ff0*/  ISETP.LT.OR P5, PT, R0, 0xa, !P6 ;  /* 0x0000000a0000780c */ /* 0x000fc400077a1670 */
[----:B-1----:R-:W-:Y:S02]  /*21000*/  F2FP.SATFINITE.E4M3.F32.PACK_AB_MERGE_C R13, RZ, R3, RZ ;  /* 0x00000003ff0d723e */ /* 0x002fe400048070ff */
[----:B------:R-:W-:Y:S01]  /*21010*/  F2FP.SATFINITE.E4M3.F32.PACK_AB_MERGE_C R9, RZ, R4, RZ ;  /* 0x00000004ff09723e */ /* 0x000fe200048070ff */
[----:B------:R1:W-:Y:S01]  /*21020*/  @!P1 STG.E.U8 desc[UR14][R28.64+0x1], R7 ;  /* 0x000001071c009986 */ /* 0x0003e2000c10110e */
[----:B0-----:R-:W-:-:S07]  /*21030*/  F2FP.SATFINITE.E4M3.F32.PACK_AB_MERGE_C R5, RZ, R2, RZ ;  /* 0x00000002ff05723e */ /* 0x001fce00048070ff */
[----:B------:R0:W-:Y:S01]  /*21040*/  @!P5 STG.E.U8 desc[UR14][R30.64+0x9], R9 ;  /* 0x000009091e00d986 */ /* 0x0001e2000c10110e */
[----:B--2---:R-:W-:-:S03]  /*21050*/  FMUL R3, R37, UR20 ;  /* 0x0000001425037c20 */ /* 0x004fc60008400000 */
[----:B------:R-:W2:Y:S01]  /*21060*/  LDL.LU R37, [R1+0x28c] ;  /* 0x00028c0001257983 */ /* 0x000ea20000300800 */
[----:B---3--:R-:W-:-:S03]  /*21070*/  FMUL R4, R39, UR20 ;  /* 0x0000001427047c20 */ /* 0x008fc60008400000 */
[----:B------:R-:W3:Y:S01]  /*21080*/  LDL.LU R39, [R1+0x290] ;  /* 0x0002900001277983 */ /* 0x000ee20000300800 */
[----:B----4-:R-:W-:-:S03]  /*21090*/  FMUL R2, R36, UR20 ;  /* 0x0000001424027c20 */ /* 0x010fc60008400000 */
[----:B------:R-:W4:Y:S01]  /*210a0*/  LDL.LU R36, [R1+0x294] ;  /* 0x0002940001247983 */ /* 0x000f220000300800 */
[----:B------:R-:W-:Y:S01]  /*210b0*/  F2FP.SATFINITE.E4M3.F32.PACK_AB_MERGE_C R11, RZ, R3, RZ ;  /* 0x00000003ff0b723e */ /* 0x000fe200048070ff */
[----:B-----5:R-:W-:Y:S01]  /*210c0*/  FMUL R3, R35, UR20 ;  /* 0x0000001423037c20 */ /* 0x020fe20008400000 */
[----:B-1----:R-:W-:Y:S01]  /*210d0*/  F2FP.SATFINITE.E4M3.F32.PACK_AB_MERGE_C R7, RZ, R4, RZ ;  /* 0x00000004ff07723e */ /* 0x002fe200048070ff */
[----:B------:R-:W5:Y:S01]  /*210e0*/  LDL.LU R35, [R1+0x298] ;  /* 0x0002980001237983 */ /* 0x000f620000300800 */
[----:B0-----:R-:W-:Y:S01]  /*210f0*/  F2FP.SATFINITE.E4M3.F32.PACK_AB_MERGE_C R9, RZ, R2, RZ ;  /* 0x00000002ff09723e */ /* 0x001fe200048070ff */
[----:B------:R-:W-:Y:S02]  /*21100*/  FMUL R4, R33, UR20 ;  /* 0x0000001421047c20 */ /* 0x000fe40008400000 */
[----:B------:R-:W5:Y:S01]  /*21110*/  LDL.LU R33, [R1+0x29c] ;  /* 0x00029c0001217983 */ /* 0x000f620000300800 */
[----:B------:R-:W-:-:S03]  /*21120*/  FMUL R2, R32, UR20 ;  /* 0x0000001420027c20 */ /* 0x000fc60008400000 */
[----:B------:R-:W5:Y:S01]  /*21130*/  LDL.LU R32, [R1+0x2a0] ;  /* 0x0002a00001207983 */ /* 0x000f620000300800 */
[C---:B------:R-:W-:Y:S02]  /*21140*/  ISETP.LT.OR P2, PT, R0.reuse, 0x9, !P6 ;  /* 0x000000090000780c */ /* 0x040fe40007741670 */
[C---:B------:R-:W-:Y:S02]  /*21150*/  ISETP.LT.OR P1, PT, R0.reuse, 0x9, !P3 ;  /* 0x000000090000780c */ /* 0x040fe40005f21670 */
[----:B------:R-:W-:-:S09]  /*21160*/  ISETP.LT.OR P5, PT, R0, 0x11, !P6 ;  /* 0x000000110000780c */ /* 0x000fd200077a1670 */
[----:B------:R0:W-:Y:S01]  /*21170*/  @!P2 STG.E.U8 desc[UR14][R30.64+0x8], R13 ;  /* 0x0000080d1e00a986 */ /* 0x0001e2000c10110e */
[----:B------:R-:W-:-:S03]  /*21180*/  ISETP.LT.OR P2, PT, R0, 0xa, !P3 ;  /* 0x0000000a0000780c */ /* 0x000fc60005f41670 */
[----:B------:R1:W-:Y:S01]  /*21190*/  @!P1 STG.E.U8 desc[UR14][R28.64+0x8], R5 ;  /* 0x000008051c009986 */ /* 0x0003e2000c10110e */
[----:B------:R-:W-:Y:S02]  /*211a0*/  ISETP.LT.OR P1, PT, R0, 0x11, !P3 ;  /* 0x000000110000780c */ /* 0x000fe40005f21670 */
[----:B0-----:R-:W-:-:S07]  /*211b0*/  F2FP.SATFINITE.E4M3.F32.PACK_AB_MERGE_C R13, RZ, R3, RZ ;  /* 0x00000003ff0d723e */ /* 0x001fce00048070ff */
[----:B------:R0:W-:Y:S01]  /*211c0*/  @!P2 STG.E.U8 desc[UR14][R28.64+0x9], R11 ;  /* 0x0000090b1c00a986 */ /* 0x0001e2000c10110e */
[----:B------:R-:W-:Y:S01]  /*211d0*/  ISETP.LT.OR P2, PT, R0, 0x12, !P6 ;  /* 0x000000120000780c */ /* 0x000fe20007741670 */
[----:B------:R-:W-:Y:S02]  /*211e0*/  FMUL R3, R38, UR20 ;  /* 0x0000001426037c20 */ /* 0x000fe40008400000 */
[----:B------:R0:W-:Y:S01]  /*211f0*/  @!P5 STG.E.U8 desc[UR14][R30.64+0x10], R7 ;  /* 0x000010071e00d986 */ /* 0x0001e2000c10110e */
[----:B------:R-:W-:-:S03]  /*21200*/  ISETP.LT.OR P5, PT, R0, 0x12, !P3 ;  /* 0x000000120000780c */ /* 0x000fc60005fa1670 */
[----:B------:R-:W5:Y:S01]  /*21210*/  LDL.LU R38, [R1+0x2a4] ;  /* 0x0002a40001267983 */ /* 0x000f620000300800 */
[----:B-1----:R-:W-:Y:S02]  /*21220*/  F2FP.SATFINITE.E4M3.F32.PACK_AB_MERGE_C R5, RZ, R4, RZ ;  /* 0x00000004ff05723e */ /* 0x002fe400048070ff */
[----:B0-----:R-:W-:Y:S02]  /*21230*/  F2FP.SATFINITE.E4M3.F32.PACK_AB_MERGE_C R11, RZ, R3, RZ ;  /* 0x00000003ff0b723e */ /* 0x001fe400048070ff */
        /* <DEDUP_REMOVED lines=20> */
[C---:B------:R-:W-:Y:S02]  /*21380*/  ISETP.LT.OR P1, PT, R0.reuse, 0x19, !P6 ;  /* 0x000000190000780c */ /* 0x040fe40007721670 */
[----:B------:R-:W-:-:S09]  /*21390*/  ISETP.LT.OR P5, PT, R0, 0x19, !P3 ;  /* 0x000000190000780c */ /* 0x000fd20005fa1670 */
[----:B------:R-:W-:Y:S01]  /*213a0*/  @!P2 STG.E.U8 desc[UR14][R30.64+0x19], R11 ;  /* 0x0000190b1e00a986 */ /* 0x000fe2000c10110e */
[----:B------:R-:W-:-:S03]  /*213b0*/  ISETP.LT.OR P2, PT, R0, 0x1a, !P3 ;  /* 0x0000001a0000780c */ /* 0x000fc60005f41670 */
[----:B------:R0:W-:Y:S01]  /*213c0*/  @!P1 STG.E.U8 desc[UR14][R30.64+0x18], R7 ;  /* 0x000018071e009986 */ /* 0x0001e2000c10110e */
[----:B------:R-:W-:-:S03]  /*213d0*/  ISETP.LT.OR P1, PT, R0, 0x21, !P6 ;  /* 0x000000210000780c */ /* 0x000fc60007721670 */
[----:B------:R1:W-:Y:S01]  /*213e0*/  @!P5 STG.E.U8 desc[UR14][R28.64+0x18], R9 ;  /* 0x000018091c00d986 */ /* 0x0003e2000c10110e */
[----:B------:R-:W-:-:S05]  /*213f0*/  ISETP.LT.OR P5, PT, R0, 0x22, !P6 ;  /* 0x000000220000780c */ /* 0x000fca00077a1670 */
[----:B------:R1:W-:Y:S01]  /*21400*/  @!P2 STG.E.U8 desc[UR14][R28.64+0x19], R5 ;  /* 0x000019051c00a986 */ /* 0x0003e2000c10110e */
[----:B0-----:R-:W-:-:S03]  /*21410*/  F2FP.SATFINITE.E4M3.F32.PACK_AB_MERGE_C R7, RZ, R4, RZ ;  /* 0x00000004ff07723e */ /* 0x001fc600048070ff */
[----:B------:R-:W-:Y:S01]  /*21420*/  @!P1 STG.E.U8 desc[UR14][R30.64+0x20], R13 ;  /* 0x0000200d1e009986 */ /* 0x000fe2000c10110e */
[----:B------:R-:W-:Y:S01]  /*21430*/  ISETP.LT.OR P1, PT, R0, 0x21, !P3 ;  /* 0x000000210000780c */ /* 0x000fe20005f21670 */
[----:B------:R-:W-:Y:S02]  /*21440*/  FMUL R4, R38, UR20 ;  /* 0x0000001426047c20 */ /* 0x000fe40008400000 */
[----:B------:R-:W5:Y:S01]  /*21450*/  LDL.LU R38, [R1+0x2c0] ;  /* 0x0002c00001267983 */ /* 0x000f620000300800 */
[----:B-1----:R-:W-:Y:S02]  /*21460*/  F2FP.SATFINITE.E4M3.F32.PACK_AB_MERGE_C R9, RZ, R2, RZ ;  /* 0x00000002ff09723e */ /* 0x002fe400048070ff */
[----:B------:R-:W-:Y:S02]  /*21470*/  F2FP.SATFINITE.E4M3.F32.PACK_AB_MERGE_C R11, RZ, R3, RZ ;  /* 0x00000003ff0b723e */ /* 0x000fe400048070ff */
[----:B------:R-:W-:Y:S01]  /*21480*/  F2FP.SATFINITE.E4M3.F32.PACK_AB_MERGE_C R5, RZ, R4, RZ ;  /* 0x00000004ff05723e */ /* 0x000fe200048070ff */
        /* <DEDUP_REMOVED lines=10> */
[----:B------:R-:W-:Y:S01]  /*21530*/  F2FP.SATFINITE.E4M3.F32.PACK_AB_MERGE_C R13, RZ, R3, RZ ;  /* 0x00000003ff0d723e */ /* 0x000fe200048070ff */
[----:B------:R-:W5:Y:S01]  /*21540*/  LDL.LU R35, [R1+0x2d0] ;  /* 0x0002d00001237983 */ /* 0x000f620000300800 */
[----:B-1----:R-:W-:Y:S01]  /*21550*/  F2FP.SATFINITE.E4M3.F32.PACK_AB_MERGE_C R9, RZ, R4, RZ ;  /* 0x00000004ff09723e */ /* 0x002fe200048070ff */
        /* <DEDUP_REMOVED lines=10> */
[----:B------:R-:W-:-:S09]  /*21600*/  ISETP.LT.OR P5, PT, R0, 0x2a, !P3 ;  /* 0x0000002a0000780c */ /* 0x000fd20005fa1670 */
[----:B------:R1:W-:Y:S01]  /*21610*/  @!P2 STG.E.U8 desc[UR14][R30.64+0x29], R7 ;  /* 0x000029071e00a986 */ /* 0x0003e2000c10110e */
[C---:B------:R-:W-:Y:S02]  /*21620*/  ISETP.LT.OR P2, PT, R0.reuse, 0x32, !P6 ;  /* 0x000000320000780c */ /* 0x040fe40007741670 */
[----:B0-----:R-:W-:Y:S01]  /*21630*/  F2FP.SATFINITE.E4M3.F32.PACK_AB_MERGE_C R5, RZ, R2, RZ ;  /* 0x00000002ff05723e */ /* 0x001fe200048070ff */
[----:B------:R-:W-:Y:S01]  /*21640*/  @!P1 STG.E.U8 desc[UR14][R28.64+0x28], R13 ;  /* 0x0000280d1c009986 */ /* 0x000fe2000c10110e */
[----:B------:R-:W-:Y:S01]  /*21650*/  ISETP.LT.OR P1, PT, R0, 0x31, !P6 ;  /* 0x000000310000780c */ /* 0x000fe20007721670 */
[----:B------:R-:W-:Y:S02]  /*21660*/  FMUL R2, R38, UR20 ;  /* 0x0000001426027c20 */ /* 0x000fe40008400000 */
[----:B------:R0:W-:Y:S01]  /*21670*/  @!P5 STG.E.U8 desc[UR14][R28.64+0x29], R9 ;  /* 0x000029091c00d986 */ /* 0x0001e2000c10110e */
[----:B------:R-:W-:-:S03]  /*21680*/  ISETP.LT.OR P5, PT, R0, 0x31, !P3 ;  /* 0x000000310000780c */ /* 0x000fc60005fa1670 */
[----:B------:R-:W5:Y:S01]  /*21690*/  LDL.LU R38, [R1+0x2dc] ;  /* 0x0002dc0001267983 */ /* 0x000f620000300800 */
[----:B------:R-:W-:Y:S02]  /*216a0*/  F2FP.SATFINITE.E4M3.F32.PACK_AB_MERGE_C R11, RZ, R3, RZ ;  /* 0x00000003ff0b723e */ /* 0x000fe400048070ff */
[----:B-1----:R-:W-:Y:S02]  /*216b0*/  F2FP.SATFINITE.E4M3.F32.PACK_AB_MERGE_C R7, RZ, R4, RZ ;  /* 0x00000004ff07723e */ /* 0x002fe400048070ff */
[----:B0-----:R-:W-:Y:S01]  /*216c0*/  F2FP.SATFINITE.E4M3.F32.PACK_AB_MERGE_C R9, RZ, R2, RZ ;  /* 0x00000002ff09723e */ /* 0x001fe200048070ff */
[----:B------:R0:W-:Y:S04]  /*216d0*/  @!P1 STG.E.U8 desc[UR14][R30.64+0x30], R5 ;  /* 0x000030051e009986 */ /* 0x0001e8000c10110e */
[----:B------:R-:W-:Y:S04]  /*216e0*/  @!P2 STG.E.U8 desc[UR14][R30.64+0x31], R11 ;  /* 0x0000310b1e00a986 */ /* 0x000fe8000c10110e */
        /* <DEDUP_REMOVED lines=9> */
[----:B0-----:R-:W-:Y:S01]  /*21780*/  F2FP.SATFINITE.E4M3.F32.PACK_AB_MERGE_C R5, RZ, R4, RZ ;  /* 0x00000004ff05723e */ /* 0x001fe200048070ff */
        /* <DEDUP_REMOVED lines=8> */
[----:B------:R-:W-:Y:S02]  /*21810*/  ISETP.LT.OR P5, PT, R0, 0x3a, !P6 ;  /* 0x0000003a0000780c */ /* 0x000fe400077a1670 */
[----:B------:R-:W-:-:S07]  /*21820*/  F2FP.SATFINITE.E4M3.F32.PACK_AB_MERGE_C R11, RZ, R3, RZ ;  /* 0x00000003ff0b723e */ /* 0x000fce00048070ff */
[----:B------:R0:W-:Y:S01]  /*21830*/  @!P2 STG.E.U8 desc[UR14][R28.64+0x31], R9 ;  /* 0x000031091c00a986 */ /* 0x0001e2000c10110e */
[----:B------:R-:W-:-:S03]  /*21840*/  ISETP.LT.OR P2, PT, R0, 0x3a, !P3 ;  /* 0x0000003a0000780c */ /* 0x000fc60005f41670 */
[----:B------:R-:W-:Y:S01]  /*21850*/  @!P1 STG.E.U8 desc[UR14][R30.64+0x38], R13 ;  /* 0x0000380d1e009986 */ /* 0x000fe2000c10110e */
[----:B------:R-:W-:-:S03]  /*21860*/  ISETP.LT.OR P1, PT, R0, 0x39, !P3 ;  /* 0x000000390000780c */ /* 0x000fc60005f21670 */
[----:B------:R1:W-:Y:S01]  /*21870*/  @!P5 STG.E.U8 desc[UR14][R30.64+0x39], R5 ;  /* 0x000039051e00d986 */ /* 0x0003e2000c10110e */
[----:B------:R-:W-:Y:S02]  /*21880*/  ISETP.LT.OR P5, PT, R0, 0x41, !P6 ;  /* 0x000000410000780c */ /* 0x000fe400077a1670 */
[----:B0-----:R-:W-:Y:S01]  /*21890*/  F2FP.SATFINITE.E4M3.F32.PACK_AB_MERGE_C R9, RZ, R4, RZ ;  /* 0x00000004ff09723e */ /* 0x001fe200048070ff */
[----:B------:R-:W-:Y:S02]  /*218a0*/  FMUL R3, R38, UR20 ;  /* 0x0000001426037c20 */ /* 0x000fe40008400000 */
[----:B------:R-:W5:Y:S01]  /*218b0*/  LDL.LU R38, [R1+0x2f8] ;  /* 0x0002f80001267983 */ /* 0x000f620000300800 */
[----:B-1----:R-:W-:Y:S02]  /*218c0*/  F2FP.SATFINITE.E4M3.F32.PACK_AB_MERGE_C R5, RZ, R2, RZ ;  /* 0x00000002ff05723e */ /* 0x002fe400048070ff */
[----:B------:R-:W-:Y:S01]  /*218d0*/  F2FP.SATFINITE.E4M3.F32.PACK_AB_MERGE_C R13, RZ, R3, RZ ;  /* 0x00000003ff0d723e */ /* 0x000fe200048070ff */
        /* <DEDUP_REMOVED lines=24> */
[----:B------:R-:W-:-:S03]  /*21a60*/  ISETP.LT.OR P1, PT, R0, 0x49, !P6 ;  /* 0x000000490000780c */ /* 0x000fc60007721670 */
[----:B------:R1:W-:Y:S01]  /*21a70*/  @!P5 STG.E.U8 desc[UR14][R28.64+0x41], R7 ;  /* 0x000041071c00d986 */ /* 0x0003e2000c10110e */
[----:B------:R-:W-:Y:S02]  /*21a80*/  ISETP.LT.OR P5, PT, R0, 0x49, !P3 ;  /* 0x000000490000780c */ /* 0x000fe40005fa1670 */
[----:B0-----:R-:W-:-:S03]  /*21a90*/  F2FP.SATFINITE.E4M3.F32.PACK_AB_MERGE_C R5, RZ, R4, RZ ;  /* 0x00000004ff05723e */ /* 0x001fc600048070ff */
[----:B------:R-:W-:Y:S01]  /*21aa0*/  @!P2 STG.E.U8 desc[UR14][R30.64+0x49], R11 ;  /* 0x0000490b1e00a986 */ /* 0x000fe2000c10110e */
[----:B------:R-:W-:Y:S02]  /*21ab0*/  ISETP.LT.OR P2, PT, R0, 0x4a, !P3 ;  /* 0x0000004a0000780c */ /* 0x000fe40005f41670 */
[----:B-1----:R-:W-:Y:S01]  /*21ac0*/  F2FP.SATFINITE.E4M3.F32.PACK_AB_MERGE_C R13, RZ, R3, RZ ;  /* 0x00000003ff0d723e */ /* 0x002fe200048070ff */
[----:B------:R-:W-:Y:S02]  /*21ad0*/  FMUL R4, R38, UR20 ;  /* 0x0000001426047c20 */ /* 0x000fe40008400000 */
[----:B------:R-:W5:Y:S01]  /*21ae0*/  LDL.LU R38, [R1+0x314] ;  /* 0x0003140001267983 */ /* 0x000f620000300800 */
[----:B------:R-:W-:-:S03]  /*21af0*/  F2FP.SATFINITE.E4M3.F32.PACK_AB_MERGE_C R7, RZ, R2, RZ ;  /* 0x00000002ff07723e */ /* 0x000fc600048070ff */
[----:B------:R0:W-:Y:S04]  /*21b00*/  @!P1 STG.E.U8 desc[UR14][R30.64+0x48], R9 ;  /* 0x000048091e009986 */ /* 0x0001e8000c10110e */
[----:B------:R1:W-:Y:S01]  /*21b10*/  @!P5 STG.E.U8 desc[UR14][R28.64+0x48], R5 ;  /* 0x000048051c00d986 */ /* 0x0003e2000c10110e */
[----:B0-----:R-:W-:-:S03]  /*21b20*/  F2FP.SATFINITE.E4M3.F32.PACK_AB_MERGE_C R9, RZ, R4, RZ ;  /* 0x00000004ff09723e */ /* 0x001fc600048070ff */
[----:B------:R0:W-:Y:S01]  /*21b30*/  @!P2 STG.E.U8 desc[UR14][R28.64+0x49], R7 ;  /* 0x000049071c00a986 */ /* 0x0001e2000c10110e */
[----:B--2---:R-:W-:-:S03]  /*21b40*/  FMUL R2, R37, UR20 ;  /* 0x0000001425027c20 */ /* 0x004fc60008400000 */
[----:B------:R-:W2:Y:S01]  /*21b50*/  LDL.LU R37, [R1+0x318] ;  /* 0x0003180001257983 */ /* 0x000ea20000300800 */
[----:B---3--:R-:W-:-:S03]  /*21b60*/  FMUL R3, R39, UR20 ;  /* 0x0000001427037c20 */ /* 0x008fc60008400000 */
[----:B------:R-:W3:Y:S01]  /*21b70*/  LDL.LU R39, [R1+0x31c] ;  /* 0x00031c0001277983 */ /* 0x000ee20000300800 */
[----:B----4-:R-:W-:-:S03]  /*21b80*/  FMUL R4, R36, UR20 ;  /* 0x0000001424047c20 */ /* 0x010fc60008400000 */
[----:B------:R-:W4:Y:S01]  /*21b90*/  LDL.LU R36, [R1+0x320] ;  /* 0x0003200001247983 */ /* 0x000f220000300800 */
[----:B-1----:R-:W-:Y:S01]  /*21ba0*/  F2FP.SATFINITE.E4M3.F32.PACK_AB_MERGE_C R5, RZ, R2, RZ ;  /* 0x00000002ff05723e */ /* 0x002fe200048070ff */
[----:B-----5:R-:W-:Y:S01]  /*21bb0*/  FMUL R2, R35, UR20 ;  /* 0x0000001423027c20 */ /* 0x020fe20008400000 */
[----:B------:R-:W-:Y:S01]  /*21bc0*/  F2FP.SATFINITE.E4M3.F32.PACK_AB_MERGE_C R11, RZ, R3, RZ ;  /* 0x00000003ff0b723e */ /* 0x000fe200048070ff */
        /* <DEDUP_REMOVED lines=13> */
[----:B------:R-:W-:Y:S01]  /*21ca0*/  @!P2 STG.E.U8 desc[UR14][R28.64+0x51], R11 ;  /* 0x0000510b1c00a986 */ /* 0x000fe2000c10110e */
[----:B------:R-:W-:-:S05]  /*21cb0*/  ISETP.LT.OR P2, PT, R0, 0x5a, !P6 ;  /* 0x0000005a0000780c */ /* 0x000fca0007741670 */
[----:B------:R1:W-:Y:S01]  /*21cc0*/  @!P1 STG.E.U8 desc[UR14][R28.64+0x50], R5 ;  /* 0x000050051c009986 */ /* 0x0003e2000c10110e */
[----:B0-----:R-:W-:-:S03]  /*21cd0*/  F2FP.SATFINITE.E4M3.F32.PACK_AB_MERGE_C R9, RZ, R2, RZ ;  /* 0x00000002ff09723e */ /* 0x001fc600048070ff */
[----:B------:R0:W-:Y:S01]  /*21ce0*/  @!P5 STG.E.U8 desc[UR14][R30.64+0x58], R7 ;  /* 0x000058071e00d986 */ /* 0x0001e2000c10110e */
[----:B------:R-:W-:Y:S01]  /*21cf0*/  ISETP.LT.OR P5, PT, R0, 0x5a, !P3 ;  /* 0x0000005a0000780c */ /* 0x000fe20005fa1670 */
[----:B------:R-:W-:Y:S02]  /*21d00*/  FMUL R2, R38, UR20 ;  /* 0x0000001426027c20 */ /* 0x000fe40008400000 */
[----:B------:R-:W5:Y:S01]  /*21d10*/  LDL.LU R38, [R1+0x330] ;  /* 0x0003300001267983 */ /* 0x000f620000300800 */
[----:B------:R-:W-:Y:S02]  /*21d20*/  F2FP.SATFINITE.E4M3.F32.PACK_AB_MERGE_C R13, RZ, R3, RZ ;  /* 0x00000003ff0d723e */ /* 0x000fe400048070ff */
[----:B-1----:R-:W-:Y:S02]  /*21d30*/  F2FP.SATFINITE.E4M3.F32.PACK_AB_MERGE_C R5, RZ, R4, RZ ;  /* 0x00000004ff05723e */ /* 0x002fe400048070ff */
[----:B0-----:R-:W-:Y:S01]  /*21d40*/  F2FP.SATFINITE.E4M3.F32.PACK_AB_MERGE_C R7, RZ, R2, RZ ;  /* 0x00000002ff07723e */ /* 0x001fe200048070ff */
        /* <DEDUP_REMOVED lines=22> */
[----:B------:R-:W-:Y:S01]  /*21eb0*/  @!P2 STG.E.U8 desc[UR14][R30.64+0x61], R11 ;  /* 0x0000610b1e00a986 */ /* 0x000fe2000c10110e */
[----:B------:R-:W-:Y:S02]  /*21ec0*/  ISETP.LT.OR P2, PT, R0, 0x62, !P3 ;  /* 0x000000620000780c */ /* 0x000fe40005f41670 */
[----:B0-----:R-:W-:-:S07]  /*21ed0*/  F2FP.SATFINITE.E4M3.F32.PACK_AB_MERGE_C R13, RZ, R3, RZ ;  /* 0x00000003ff0d723e */ /* 0x001fce00048070ff */
[----:B------:R0:W-:Y:S01]  /*21ee0*/  @!P1 STG.E.U8 desc[UR14][R30.64+0x60], R7 ;  /* 0x000060071e009986 */ /* 0x0001e2000c10110e */
[----:B------:R-:W-:-:S03]  /*21ef0*/  ISETP.LT.OR P1, PT, R0, 0x69, !P6 ;  /* 0x000000690000780c */ /* 0x000fc60007721670 */
[----:B------:R1:W-:Y:S01]  /*21f00*/  @!P5 STG.E.U8 desc[UR14][R28.64+0x60], R9 ;  /* 0x000060091c00d986 */ /* 0x0003e2000c10110e */
[----:B------:R-:W-:Y:S01]  /*21f10*/  ISETP.LT.OR P5, PT, R0, 0x6a, !P6 ;  /* 0x0000006a0000780c */ /* 0x000fe200077a1670 */
[----:B------:R-:W-:Y:S02]  /*21f20*/  FMUL R3, R38, UR20 ;  /* 0x0000001426037c20 */ /* 0x000fe40008400000 */
[----:B------:R-:W5:Y:S01]  /*21f30*/  LDL.LU R38, [R1+0x34c] ;  /* 0x00034c0001267983 */ /* 0x000f620000300800 */
[----:B0-----:R-:W-:Y:S02]  /*21f40*/  F2FP.SATFINITE.E4M3.F32.PACK_AB_MERGE_C R7, RZ, R4, RZ ;  /* 0x00000004ff07723e */ /* 0x001fe400048070ff */
[----:B------:R-:W-:Y:S02]  /*21f50*/  F2FP.SATFINITE.E4M3.F32.PACK_AB_MERGE_C R11, RZ, R3, RZ ;  /* 0x00000003ff0b723e */ /* 0x000fe400048070ff */
[----:B-1----:R-:W-:Y:S01]  /*21f60*/  F2FP.SATFINITE.E4M3.F32.PACK_AB_MERGE_C R9, RZ, R2, RZ ;  /* 0x00000002ff09723e */ /* 0x002fe200048070ff */
        /* <DEDUP_REMOVED lines=64> */
[----:B------:R-:W-:-:S03]  /*22370*/  ISETP.LT.OR P1, PT, R0, 0x81, !P3 ;  /* 0x000000810000780c */ /* 0x000fc60005f21670 */
        /* <DEDUP_REMOVED lines=164> */
[C---:B------:R-:W-:Y:S01]  /*22dc0*/  ISETP.LT.OR P1, PT, R0.reuse, 0xc1, !P6 ;  /* 0x000000c10000780c */ /* 0x040fe20007721670 */
[----:B------:R-:W5:Y:S01]  /*22dd0*/  LDL.LU R39, [R1+0x410] ;  /* 0x0004100001277983 */ /* 0x000f620000300800 */
        /* <DEDUP_REMOVED lines=20> */
[----:B---3--:R-:W-:Y:S01]  /*22f20*/  FMUL R3, R41, UR20 ;  /* 0x0000001429037c20 */ /* 0x008fe20008400000 */
[----:B0-----:R-:W-:Y:S01]  /*22f30*/  F2FP.SATFINITE.E4M3.F32.PACK_AB_MERGE_C R5, RZ, R2, RZ ;  /* 0x00000002ff05723e */ /* 0x001fe200048070ff */
[----:B----4-:R-:W-:Y:S02]  /*22f40*/  FMUL R4, R36, UR20 ;  /* 0x0000001424047c20 */ /* 0x010fe40008400000 */
[----:B------:R-:W3:Y:S01]  /*22f50*/  LDL.LU R36, [R1+0x41c] ;  /* 0x00041c0001247983 */ /* 0x000ee20000300800 */
[----:B------:R-:W-:Y:S01]  /*22f60*/  F2FP.SATFINITE.E4M3.F32.PACK_AB_MERGE_C R13, RZ, R3, RZ ;  /* 0x00000003ff0d723e */ /* 0x000fe200048070ff */
[----:B-----5:R-:W-:Y:S01]  /*22f70*/  FMUL R2, R35, UR20 ;  /* 0x0000001423027c20 */ /* 0x020fe20008400000 */
[----:B-1----:R-:W-:Y:S01]  /*22f80*/  F2FP.SATFINITE.E4M3.F32.PACK_AB_MERGE_C R7, RZ, R4, RZ ;  /* 0x00000004ff07723e */ /* 0x002fe200048070ff */
[----:B------:R-:W4:Y:S01]  /*22f90*/  LDL.LU R35, [R1+0x420] ;  /* 0x0004200001237983 */ /* 0x000f220000300800 */
[----:B------:R-:W-:-:S03]  /*22fa0*/  FMUL R3, R33, UR20 ;  /* 0x0000001421037c20 */ /* 0x000fc60008400000 */
[----:B------:R-:W5:Y:S01]  /*22fb0*/  LDL.LU R33, [R1+0x424] ;  /* 0x0004240001217983 */ /* 0x000f620000300800 */
[----:B------:R-:W-:-:S03]  /*22fc0*/  FMUL R4, R32, UR20 ;  /* 0x0000001420047c20 */ /* 0x000fc60008400000 */
[----:B------:R-:W5:Y:S01]  /*22fd0*/  LDL.LU R32, [R1+0x428] ;  /* 0x0004280001207983 */ /* 0x000f620000300800 */
[C---:B------:R-:W-:Y:S02]  /*22fe0*/  ISETP.LT.OR P2, PT, R0.reuse, 0xca, !P3 ;  /* 0x000000ca0000780c */ /* 0x040fe40005f41670 */
[C---:B------:R-:W-:Y:S01]  /*22ff0*/  ISETP.LT.OR P5, PT, R0.reuse, 0xd1, !P6 ;  /* 0x000000d10000780c */ /* 0x040fe200077a1670 */
[----:B------:R-:W5:Y:S01]  /*23000*/  LDL.LU R43, [R1+0x42c] ;  /* 0x00042c00012b7983 */ /* 0x000f620000300800 */
[----:B------:R-:W-:-:S03]  /*23010*/  ISETP.LT.OR P1, PT, R0, 0xd1, !P3 ;  /* 0x000000d10000780c */ /* 0x000fc60005f21670 */
[----:B------:R-:W5:Y:S04]  /*23020*/  LDL.LU R42, [R1+0x430] ;  /* 0x00043000012a7983 */ /* 0x000f680000300800 */
[----:B------:R-:W5:Y:S04]  /*23030*/  LDL.LU R41, [R1+0x434] ;  /* 0x0004340001297983 */ /* 0x000f680000300800 */
[----:B------:R0:W-:Y:S01]  /*23040*/  @!P2 STG.E.U8 desc[UR14][R28.64+0xc9], R11 ;  /* 0x0000c90b1c00a986 */ /* 0x0001e2000c10110e */
[----:B------:R-:W-:-:S03]  /*23050*/  ISETP.LT.OR P2, PT, R0, 0xd2, !P6 ;  /* 0x000000d20000780c */ /* 0x000fc60007741670 */
[----:B------:R1:W-:Y:S01]  /*23060*/  @!P5 STG.E.U8 desc[UR14][R30.64+0xd0], R9 ;  /* 0x0000d0091e00d986 */ /* 0x0003e2000c10110e */
[----:B------:R-:W-:Y:S02]  /*23070*/  ISETP.LT.OR P5, PT, R0, 0xd2, !P3 ;  /* 0x000000d20000780c */ /* 0x000fe40005fa1670 */
[----:B0-----:R-:W-:-:S07]  /*23080*/  F2FP.SATFINITE.E4M3.F32.PACK_AB_MERGE_C R11, RZ, R3, RZ ;  /* 0x00000003ff0b723e */ /* 0x001fce00048070ff */
[----:B------:R0:W-:Y:S01]  /*23090*/  @!P2 STG.E.U8 desc[UR14][R30.64+0xd1], R5 ;  /* 0x0000d1051e00a986 */ /* 0x0001e2000c10110e */
[C---:B------:R-:W-:Y:S02]  /*230a0*/  ISETP.LT.OR P2, PT, R0.reuse, 0xda, !P6 ;  /* 0x000000da0000780c */ /* 0x040fe40007741670 */
[----:B-1----:R-:W-:Y:S01]  /*230b0*/  F2FP.SATFINITE.E4M3.F32.PACK_AB_MERGE_C R9, RZ, R2, RZ ;  /* 0x00000002ff09723e */ /* 0x002fe200048070ff */
[----:B------:R-:W-:Y:S01]  /*230c0*/  @!P1 STG.E.U8 desc[UR14][R28.64+0xd0], R13 ;  /* 0x0000d00d1c009986 */ /* 0x000fe2000c10110e */
[C---:B------:R-:W-:Y:S01]  /*230d0*/  ISETP.LT.OR P1, PT, R0.reuse, 0xd9, !P6 ;  /* 0x000000d90000780c */ /* 0x040fe20007721670 */
[----:B------:R-:W-:Y:S02]  /*230e0*/  FMUL R2, R39, UR20 ;  /* 0x0000001427027c20 */ /* 0x000fe40008400000 */
[----:B------:R1:W-:Y:S01]  /*230f0*/  @!P5 STG.E.U8 desc[UR14][R28.64+0xd1], R7 ;  /* 0x0000d1071c00d986 */ /* 0x0003e2000c10110e */
[----:B------:R-:W-:Y:S01]  /*23100*/  ISETP.LT.OR P5, PT, R0, 0xd9, !P3 ;  /* 0x000000d90000780c */ /* 0x000fe20005fa1670 */
[----:B------:R-:W-:-:S02]  /*23110*/  FMUL R3, R38, UR20 ;  /* 0x0000001426037c20 */ /* 0x000fc40008400000 */
[----:B------:R-:W5:Y:S04]  /*23120*/  LDL.LU R39, [R1+0x438] ;  /* 0x0004380001277983 */ /* 0x000f680000300800 */
[----:B------:R-:W5:Y:S01]  /*23130*/  LDL.LU R38, [R1+0x43c] ;  /* 0x00043c0001267983 */ /* 0x000f620000300800 */
[----:B0-----:R-:W-:Y:S02]  /*23140*/  F2FP.SATFINITE.E4M3.F32.PACK_AB_MERGE_C R5, RZ, R4, RZ ;  /* 0x00000004ff05723e */ /* 0x001fe400048070ff */
[----:B-1----:R-:W-:Y:S01]  /*23150*/  F2FP.SATFINITE.E4M3.F32.PACK_AB_MERGE_C R7, RZ, R2, RZ ;  /* 0x00000002ff07723e */ /* 0x002fe200048070ff */
[----:B------:R0:W-:Y:S01]  /*23160*/  @!P1 STG.E.U8 desc[UR14][R30.64+0xd8], R9 ;  /* 0x0000d8091e009986 */ /* 0x0001e2000c10110e */
[----:B------:R-:W-:-:S03]  /*23170*/  F2FP.SATFINITE.E4M3.F32.PACK_AB_MERGE_C R13, RZ, R3, RZ ;  /* 0x00000003ff0d723e */ /* 0x000fc600048070ff */
[----:B------:R-:W-:Y:S04]  /*23180*/  @!P2 STG.E.U8 desc[UR14][R30.64+0xd9], R11 ;  /* 0x0000d90b1e00a986 */ /* 0x000fe8000c10110e */
[----:B------:R1:W-:Y:S01]  /*23190*/  @!P5 STG.E.U8 desc[UR14][R28.64+0xd8], R5 ;  /* 0x0000d8051c00d986 */ /* 0x0003e2000c10110e */
[----:B--2---:R-:W-:-:S03]  /*231a0*/  FMUL R4, R37, UR20 ;  /* 0x0000001425047c20 */ /* 0x004fc60008400000 */
[----:B------:R-:W2:Y:S01]  /*231b0*/  LDL.LU R37, [R1+0x440] ;  /* 0x0004400001257983 */ /* 0x000ea20000300800 */
[----:B---3--:R-:W-:Y:S01]  /*231c0*/  FMUL R2, R36, UR20 ;  /* 0x0000001424027c20 */ /* 0x008fe20008400000 */
[----:B0-----:R-:W-:Y:S02]  /*231d0*/  F2FP.SATFINITE.E4M3.F32.PACK_AB_MERGE_C R9, RZ, R4, RZ ;  /* 0x00000004ff09723e */ /* 0x001fe400048070ff */
[----:B------:R-:W3:Y:S01]  /*231e0*/  LDL.LU R36, [R1+0x444] ;  /* 0x0004440001247983 */ /* 0x000ee20000300800 */
[----:B----4-:R-:W-:Y:S01]  /*231f0*/  FMUL R3, R35, UR20 ;  /* 0x0000001423037c20 */ /* 0x010fe20008400000 */
[----:B-1----:R-:W-:Y:S02]  /*23200*/  F2FP.SATFINITE.E4M3.F32.PACK_AB_MERGE_C R5, RZ, R2, RZ ;  /* 0x00000002ff05723e */ /* 0x002fe400048070ff */
[----:B------:R-:W4:Y:S01]  /*23210*/  LDL.LU R35, [R1+0x448] ;  /* 0x0004480001237983 */ /* 0x000f220000300800 */
[----:B-----5:R-:W-:-:S03]  /*23220*/  FMUL R4, R33, UR20 ;  /* 0x0000001421047c20 */ /* 0x020fc60008400000 */
        /* <DEDUP_REMOVED lines=11> */
[----:B------:R-:W-:Y:S02]  /*232e0*/  ISETP.LT.OR P5, PT, R0, 0xe9, !P6 ;  /* 0x000000e90000780c */ /* 0x000fe400077a1670 */
[----:B------:R-:W-:Y:S02]  /*232f0*/  F2FP.SATFINITE.E4M3.F32.PACK_AB_MERGE_C R11, RZ, R3, RZ ;  /* 0x00000003ff0b723e */ /* 0x000fe400048070ff */
[----:B0-----:R-:W-:-:S03]  /*23300*/  F2FP.SATFINITE.E4M3.F32.PACK_AB_MERGE_C R7, RZ, R4, RZ ;  /* 0x00000004ff07723e */ /* 0x001fc600048070ff */
[----:B------:R-:W-:Y:S01]  /*23310*/  @!P2 STG.E.U8 desc[UR14][R28.64+0xe1], R11 ;  /* 0x0000e10b1c00a986 */ /* 0x000fe2000c10110e */
[----:B------:R-:W-:-:S03]  /*23320*/  ISETP.LT.OR P2, PT, R0, 0xea, !P6 ;  /* 0x000000ea0000780c */ /* 0x000fc60007741670 */
[----:B------:R0:W-:Y:S01]  /*23330*/  @!P1 STG.E.U8 desc[UR14][R28.64+0xe0], R5 ;  /* 0x0000e0051c009986 */ /* 0x0001e2000c10110e */
[----:B------:R-:W-:-:S03]  /*23340*/  ISETP.LT.OR P1, PT, R0, 0xe9, !P3 ;  /* 0x000000e90000780c */ /* 0x000fc60005f21670 */
[----:B------:R0:W-:Y:S01]  /*23350*/  @!P5 STG.E.U8 desc[UR14][R30.64+0xe8], R7 ;  /* 0x0000e8071e00d986 */ /* 0x0001e2000c10110e */
[----:B------:R-:W-:Y:S01]  /*23360*/  ISETP.LT.OR P5, PT, R0, 0xea, !P3 ;  /* 0x000000ea0000780c */ /* 0x000fe20005fa1670 */
[----:B------:R-:W-:Y:S01]  /*23370*/  FMUL R3, R43, UR20 ;  /* 0x000000142b037c20 */ /* 0x000fe20008400000 */
[----:B------:R-:W-:Y:S01]  /*23380*/  FMUL R4, R42, UR20 ;  /* 0x000000142a047c20 */ /* 0x000fe20008400000 */
[----:B-1----:R-:W-:-:S03]  /*23390*/  F2FP.SATFINITE.E4M3.F32.PACK_AB_MERGE_C R9, RZ, R2, RZ ;  /* 0x00000002ff09723e */ /* 0x002fc600048070ff */
[----:B------:R-:W-:Y:S02]  /*233a0*/  F2FP.SATFINITE.E4M3.F32.PACK_AB_MERGE_C R13, RZ, R3, RZ ;  /* 0x00000003ff0d723e */ /* 0x000fe400048070ff */
[----:B0-----:R-:W-:Y:S01]  /*233b0*/  F2FP.SATFINITE.E4M3.F32.PACK_AB_MERGE_C R5, RZ, R4, RZ ;  /* 0x00000004ff05723e */ /* 0x001fe200048070ff */
[----:B------:R0:W-:Y:S01]  /*233c0*/  @!P2 STG.E.U8 desc[UR14][R30.64+0xe9], R9 ;  /* 0x0000e9091e00a986 */ /* 0x0001e2000c10110e */
[----:B------:R-:W-:-:S03]  /*233d0*/  ISETP.LT.OR P2, PT, R0, 0xf1, !P3 ;  /* 0x000000f10000780c */ /* 0x000fc60005f41670 */
[----:B------:R-:W-:Y:S01]  /*233e0*/  @!P1 STG.E.U8 desc[UR14][R28.64+0xe8], R13 ;  /* 0x0000e80d1c009986 */ /* 0x000fe2000c10110e */
[----:B------:R-:W-:-:S03]  /*233f0*/  ISETP.LT.OR P1, PT, R0, 0xf1, !P6 ;  /* 0x000000f10000780c */ /* 0x000fc60007721670 */
[----:B------:R-:W-:Y:S01]  /*23400*/  @!P5 STG.E.U8 desc[UR14][R28.64+0xe9], R5 ;  /* 0x0000e9051c00d986 */ /* 0x000fe2000c10110e */
[----:B------:R-:W-:Y:S01]  /*23410*/  ISETP.LT.OR P5, PT, R0, 0xf2, !P6 ;  /* 0x000000f20000780c */ /* 0x000fe200077a1670 */
[----:B------:R-:W-:Y:S01]  /*23420*/  FMUL R2, R41, UR20 ;  /* 0x0000001429027c20 */ /* 0x000fe20008400000 */
[----:B------:R-:W-:Y:S01]  /*23430*/  FMUL R3, R39, UR20 ;  /* 0x0000001427037c20 */ /* 0x000fe20008400000 */
[----:B------:R-:W-:-:S03]  /*23440*/  FMUL R4, R38, UR20 ;  /* 0x0000001426047c20 */ /* 0x000fc60008400000 */
[----:B------:R-:W-:Y:S02]  /*23450*/  F2FP.SATFINITE.E4M3.F32.PACK_AB_MERGE_C R7, RZ, R2, RZ ;  /* 0x00000002ff07723e */ /* 0x000fe400048070ff */
[----:B------:R-:W-:Y:S02]  /*23460*/  F2FP.SATFINITE.E4M3.F32.PACK_AB_MERGE_C R11, RZ, R3, RZ ;  /* 0x00000003ff0b723e */ /* 0x000fe400048070ff */
[----:B0-----:R-:W-:Y:S01]  /*23470*/  F2FP.SATFINITE.E4M3.F32.PACK_AB_MERGE_C R9, RZ, R4, RZ ;  /* 0x00000004ff09723e */ /* 0x001fe200048070ff */
[----:B------:R0:W-:Y:S01]  /*23480*/  @!P1 STG.E.U8 desc[UR14][R30.64+0xf0], R7 ;  /* 0x0000f0071e009986 */ /* 0x0001e2000c10110e */
[----:B------:R-:W-:-:S03]  /*23490*/  ISETP.LT.OR P1, PT, R0, 0xf9, !P6 ;  /* 0x000000f90000780c */ /* 0x000fc60007721670 */
[----:B------:R1:W-:Y:S01]  /*234a0*/  @!P5 STG.E.U8 desc[UR14][R30.64+0xf1], R11 ;  /* 0x0000f10b1e00d986 */ /* 0x0003e2000c10110e */
[C---:B------:R-:W-:Y:S02]  /*234b0*/  ISETP.LT.OR P5, PT, R0.reuse, 0xf2, !P3 ;  /* 0x000000f20000780c */ /* 0x040fe40005fa1670 */
[C---:B------:R-:W-:Y:S01]  /*234c0*/  ISETP.LT.OR P6, PT, R0.reuse, 0xfa, !P6 ;  /* 0x000000fa0000780c */ /* 0x040fe200077c1670 */
[----:B------:R5:W-:Y:S01]  /*234d0*/  @!P2 STG.E.U8 desc[UR14][R28.64+0xf0], R9 ;  /* 0x0000f0091c00a986 */ /* 0x000be2000c10110e */
[C---:B------:R-:W-:Y:S02]  /*234e0*/  ISETP.LT.OR P2, PT, R0.reuse, 0xf9, !P3 ;  /* 0x000000f90000780c */ /* 0x040fe40005f41670 */
[----:B------:R-:W-:Y:S01]  /*234f0*/  ISETP.LT.OR P3, PT, R0, 0xfa, !P3 ;  /* 0x000000fa0000780c */ /* 0x000fe20005f61670 */
[----:B--2---:R-:W-:Y:S01]  /*23500*/  FMUL R0, R37, UR20 ;  /* 0x0000001425007c20 */ /* 0x004fe20008400000 */
[----:B---3--:R-:W-:Y:S01]  /*23510*/  FMUL R2, R36, UR20 ;  /* 0x0000001424027c20 */ /* 0x008fe20008400000 */
[----:B----4-:R-:W-:-:S03]  /*23520*/  FMUL R3, R35, UR20 ;  /* 0x0000001423037c20 */ /* 0x010fc60008400000 */
[----:B0-----:R-:W-:Y:S02]  /*23530*/  F2FP.SATFINITE.E4M3.F32.PACK_AB_MERGE_C R7, RZ, R0, RZ ;  /* 0x00000000ff07723e */ /* 0x001fe400048070ff */
[----:B-1----:R-:W-:Y:S02]  /*23540*/  F2FP.SATFINITE.E4M3.F32.PACK_AB_MERGE_C R11, RZ, R2, RZ ;  /* 0x00000002ff0b723e */ /* 0x002fe400048070ff */
[----:B------:R-:W-:Y:S01]  /*23550*/  F2FP.SATFINITE.E4M3.F32.PACK_AB_MERGE_C R3, RZ, R3, RZ ;  /* 0x00000003ff03723e */ /* 0x000fe200048070ff */
[----:B-----5:R-:W-:Y:S01]  /*23560*/  FMUL R4, R33, UR20 ;  /* 0x0000001421047c20 */ /* 0x020fe20008400000 */
[----:B------:R-:W-:-:S04]  /*23570*/  FMUL R5, R32, UR20 ;  /* 0x0000001420057c20 */ /* 0x000fc80008400000 */
[----:B------:R-:W-:Y:S01]  /*23580*/  F2FP.SATFINITE.E4M3.F32.PACK_AB_MERGE_C R9, RZ, R4, RZ ;  /* 0x00000004ff09723e */ /* 0x000fe200048070ff */
[----:B------:R0:W-:Y:S01]  /*23590*/  @!P5 STG.E.U8 desc[UR14][R28.64+0xf1], R7 ;  /* 0x0000f1071c00d986 */ /* 0x0001e2000c10110e */
[----:B------:R-:W-:-:S03]  /*235a0*/  F2FP.SATFINITE.E4M3.F32.PACK_AB_MERGE_C R5, RZ, R5, RZ ;  /* 0x00000005ff05723e */ /* 0x000fc600048070ff */
[----:B------:R0:W-:Y:S04]  /*235b0*/  @!P1 STG.E.U8 desc[UR14][R30.64+0xf8], R11 ;  /* 0x0000f80b1e009986 */ /* 0x0001e8000c10110e */
[----:B------:R0:W-:Y:S04]  /*235c0*/  @!P6 STG.E.U8 desc[UR14][R30.64+0xf9], R3 ;  /* 0x0000f9031e00e986 */ /* 0x0001e8000c10110e */
[----:B------:R0:W-:Y:S04]  /*235d0*/  @!P2 STG.E.U8 desc[UR14][R28.64+0xf8], R9 ;  /* 0x0000f8091c00a986 */ /* 0x0001e8000c10110e */
[----:B------:R0:W-:Y:S02]  /*235e0*/  @!P3 STG.E.U8 desc[UR14][R28.64+0xf9], R5 ;  /* 0x0000f9051c00b986 */ /* 0x0001e4000c10110e */
.L_x_551:
[----:B------:R-:W-:Y:S05]  /*235f0*/  BSYNC B0 ;  /* 0x0000000000007941 */ /* 0x000fea0003800000 */
.L_x_37:
[----:B0-2---:R-:W2:Y:S04]  /*23600*/  LDL.LU R3, [R1+0x458] ;  /* 0x0004580001037983 */ /* 0x005ea80000300800 */
[----:B------:R-:W2:Y:S01]  /*23610*/  LDL.LU R2, [R1+0x45c] ;  /* 0x00045c0001027983 */ /* 0x000ea20000300800 */
[----:B------:R-:W-:Y:S01]  /*23620*/  ULDC UR6, c[0x0][0xc] ;  /* 0x0000030000067ab9 */ /* 0x000fe20000000800 */
[----:B------:R-:W-:Y:S01]  /*23630*/  ULDC UR7, c[0x0][0x10] ;  /* 0x0000040000077ab9 */ /* 0x000fe20000000800 */
[----:B---34-:R-:W2:Y:S01]  /*23640*/  LDC R5, c[0x0][0x14] ;  /* 0x00000500ff057b82 */ /* 0x018ea20000000800 */
[----:B------:R-:W-:Y:S01]  /*23650*/  UIMAD.WIDE.U32 UR6, UR6, UR7, URZ ;  /* 0x00000007060672a5 */ /* 0x000fe2000f8e003f */
[----:B-----5:R-:W-:Y:S01]  /*23660*/  PRMT R0, RZ, 0x7610, R0 ;  /* 0x00007610ff007816 */ /* 0x020fe20000000000 */
[----:B------:R-:W-:-:S04]  /*23670*/  UMOV UR10, 0xffffffff ;  /* 0xffffffff000a7882 */ /* 0x000fc80000000000 */
[----:B--2---:R-:W-:-:S04]  /*23680*/  IMAD.WIDE.U32 R2, R5, UR6, R2 ;  /* 0x0000000605027c25 */ /* 0x004fc8000f8e0002 */
[----:B------:R-:W-:Y:S01]  /*23690*/  IMAD R5, R5, UR7, RZ ;  /* 0x0000000705057c24 */ /* 0x000fe2000f8e02ff */
[----:B------:R-:W-:Y:S01]  /*236a0*/  ULDC.64 UR6, c[0x0][0x650] ;  /* 0x0001940000067ab9 */ /* 0x000fe20000000a00 */
[----:B------:R-:W-:Y:S01]  /*236b0*/  IMAD.MOV.U32 R11, RZ, RZ, R2 ;  /* 0x000000ffff0b7224 */ /* 0x000fe200078e0002 */
[----:B------:R-:W-:Y:S01]  /*236c0*/  ISETP.GE.U32.AND P1, PT, R2, UR6, PT ;  /* 0x0000000602007c0c */ /* 0x000fe2000bf26070 */
[----:B------:R-:W-:Y:S02]  /*236d0*/  IMAD.IADD R13, R3, 0x1, R5 ;  /* 0x00000001030d7824 */ /* 0x000fe400078e0205 */
[----:B------:R-:W-:-:S03]  /*236e0*/  IMAD.MOV.U32 R2, RZ, RZ, -0x1 ;  /* 0xffffffffff027424 */ /* 0x000fc600078e00ff */
[----:B------:R0:W-:Y:S01]  /*236f0*/  STL [R1+0x458], R13 ;  /* 0x0004580d01007387 */ /* 0x0001e20000100800 */
[----:B------:R-:W-:-:S03]  /*23700*/  ISETP.GE.U32.AND.EX P1, PT, R13, UR7, PT, P1 ;  /* 0x000000070d007c0c */ /* 0x000fc6000bf26110 */
[----:B------:R0:W-:Y:S04]  /*23710*/  STL [R1+0x45c], R11 ;  /* 0x00045c0b01007387 */ /* 0x0001e80000100800 */
[----:B------:R0:W-:Y:S06]  /*23720*/  STL [R1+0x460], R2 ;  /* 0x0004600201007387 */ /* 0x0001ec0000100800 */
[----:B------:R-:W-:Y:S05]  /*23730*/  @P1 BRA `(.L_x_552) ;  /* 0x0000000400741947 */ /* 0x000fea0003800000 */
[----:B------:R-:W2:Y:S01]  /*23740*/  S2R R8, SR_CTAID.X ;  /* 0x0000000000087919 */ /* 0x000ea20000002500 */
[----:B------:R-:W-:Y:S01]  /*23750*/  ULDC.64 UR18, c[0x0][0x628] ;  /* 0x00018a0000127ab9 */ /* 0x000fe20000000a00 */
[----:B------:R-:W3:Y:S01]  /*23760*/  LDC R9, c[0x0][0x144] ;  /* 0x00005100ff097b82 */ /* 0x000ee20000000800 */
[----:B------:R-:W-:Y:S01]  /*23770*/  ULDC UR6, c[0x0][0x150] ;  /* 0x0000540000067ab9 */ /* 0x000fe20000000800 */
[----:B------:R-:W4:Y:S01]  /*23780*/  S2R R12, SR_CTAID.Y ;  /* 0x00000000000c7919 */ /* 0x000f220000002600 */
[----:B------:R-:W-:Y:S01]  /*23790*/  ISETP.NE.U32.AND P1, PT, RZ, UR18, PT ;  /* 0x00000012ff007c0c */ /* 0x000fe2000bf25070 */
[----:B------:R-:W-:Y:S01]  /*237a0*/  ULDC UR23, c[0x0][0x630] ;  /* 0x00018c0000177ab9 */ /* 0x000fe20000000800 */
[----:B------:R-:W-:Y:S02]  /*237b0*/  R2UR UR16, R11 ;  /* 0x000000000b1072ca */ /* 0x000fe400000e0000 */
[----:B------:R-:W-:Y:S01]  /*237c0*/  ISETP.NE.AND.EX P1, PT, RZ, UR19, PT, P1 ;  /* 0x00000013ff007c0c */ /* 0x000fe2000bf25310 */
[----:B------:R-:W0:Y:S01]  /*237d0*/  LDC.64 R6, c[0x0][0x620] ;  /* 0x00018800ff067b82 */ /* 0x000e220000000a00 */
[----:B------:R-:W-:-:S02]  /*237e0*/  R2UR UR17, R13 ;  /* 0x000000000d1172ca */ /* 0x000fc400000e0000 */
[----:B--2---:R-:W-:-:S05]  /*237f0*/  I2FP.F32.U32 R0, R8 ;  /* 0x0000000800007245 */ /* 0x004fca0000201000 */
[----:B------:R-:W-:-:S06]  /*23800*/  FMUL R0, R0, UR6 ;  /* 0x0000000600007c20 */ /* 0x000fcc0008400000 */
[----:B------:R-:W2:Y:S01]  /*23810*/  F2I.U32.TRUNC.NTZ R0, R0 ;  /* 0x0000000000007305 */ /* 0x000ea2000020f000 */
[----:B----4-:R-:W-:Y:S05]  /*23820*/  @!P1 BRA `(.L_x_553) ;  /* 0x0000000000309947 */ /* 0x010fea0003800000 */
        /* <DEDUP_REMOVED lines=12> */
.L_x_553:
[----:B------:R-:W-:Y:S01]  /*238f0*/  USHF.R.U64 UR10, UR16, UR23, UR17 ;  /* 0x00000017100a7299 */ /* 0x000fe20008001211 */
[----:B------:R-:W4:Y:S01]  /*23900*/  LDC.64 R20, c[0x0][0x640] ;  /* 0x00019000ff147b82 */ /* 0x000f220000000a00 */
[----:B------:R-:W-:Y:S01]  /*23910*/  USHF.R.U32.HI UR6, URZ, UR23, UR17 ;  /* 0x000000173f067299 */ /* 0x000fe20008011611 */
[----:B--2---:R-:W-:Y:S02]  /*23920*/  IMAD.MOV R10, RZ, RZ, -R0 ;  /* 0x000000ffff0a7224 */ /* 0x004fe400078e0a00 */
[----:B0-----:R-:W-:Y:S01]  /*23930*/  IMAD.MOV.U32 R2, RZ, RZ, R11 ;  /* 0x000000ffff027224 */ /* 0x001fe200078e000b */
[----:B------:R-:W-:Y:S01]  /*23940*/  IADD3 R5, P1, RZ, -UR10, RZ ;  /* 0x8000000aff057c10 */ /* 0x000fe2000ff3e0ff */
[----:B---3--:R-:W-:Y:S02]  /*23950*/  IMAD R17, R9, R10, R8 ;  /* 0x0000000a09117224 */ /* 0x008fe400078e0208 */
[----:B------:R-:W0:Y:S02]  /*23960*/  LDC R4, c[0x0][0x618] ;  /* 0x00018600ff047b82 */ /* 0x000e240000000800 */
[----:B------:R-:W-:Y:S01]  /*23970*/  IMAD.X R3, RZ, RZ, ~UR6, P1 ;  /* 0x80000006ff037e24 */ /* 0x000fe200088e06ff */
[----:B------:R-:W-:-:S03]  /*23980*/  ULDC UR6, c[0x0][0x154] ;  /* 0x0000550000067ab9 */ /* 0x000fc60000000800 */
[-C--:B------:R-:W-:Y:S02]  /*23990*/  IMAD R0, R3, R6.reuse, RZ ;  /* 0x0000000603007224 */ /* 0x080fe400078e02ff */
[----:B------:R-:W2:Y:S01]  /*239a0*/  LDC R14, c[0x0][0x608] ;  /* 0x00018200ff0e7b82 */ /* 0x000ea20000000800 */
[----:B------:R-:W-:Y:S02]  /*239b0*/  IMAD.MOV.U32 R3, RZ, RZ, R13 ;  /* 0x000000ffff037224 */ /* 0x000fe400078e000d */
[----:B------:R-:W-:-:S05]  /*239c0*/  IMAD.WIDE.U32 R2, R5, R6, R2 ;  /* 0x0000000605027225 */ /* 0x000fca00078e0002 */
[----:B------:R-:W3:Y:S01]  /*239d0*/  LDC R18, c[0x0][0x658] ;  /* 0x00019600ff127b82 */ /* 0x000ee20000000800 */
[----:B------:R-:W-:Y:S01]  /*239e0*/  IMAD R5, R5, R7, R0 ;  /* 0x0000000705057224 */ /* 0x000fe200078e0200 */
[----:B------:R-:W-:Y:S01]  /*239f0*/  I2FP.F32.U32 R0, R12 ;  /* 0x0000000c00007245 */ /* 0x000fe20000201000 */
[----:B------:R-:W-:Y:S01]  /*23a00*/  IMAD.MOV.U32 R7, RZ, RZ, 0x1 ;  /* 0x00000001ff077424 */ /* 0x000fe200078e00ff */
[----:B----4-:R-:W-:Y:S01]  /*23a10*/  ISETP.NE.U32.AND P1, PT, R20, RZ, PT ;  /* 0x000000ff1400720c */ /* 0x010fe20003f25070 */
[----:B------:R-:W-:Y:S02]  /*23a20*/  IMAD.IADD R3, R3, 0x1, R5 ;  /* 0x0000000103037824 */ /* 0x000fe400078e0205 */
[----:B------:R-:W-:Y:S01]  /*23a30*/  FMUL R0, R0, UR6 ;  /* 0x0000000600007c20 */ /* 0x000fe20008400000 */
[----:B------:R-:W4:Y:S01]  /*23a40*/  LDC R15, c[0x0][0x148] ;  /* 0x00005200ff0f7b82 */ /* 0x000f220000000800 */
[----:B------:R-:W-:Y:S01]  /*23a50*/  ISETP.NE.AND.EX P1, PT, R21, RZ, PT, P1 ;  /* 0x000000ff1500720c */ /* 0x000fe20003f25310 */
[----:B------:R-:W-:Y:S01]  /*23a60*/  IMAD.MOV.U32 R5, RZ, RZ, -0x1 ;  /* 0xffffffffff057424 */ /* 0x000fe200078e00ff */
[-CC-:B0-----:R-:W-:Y:S01]  /*23a70*/  SHF.R.U64 R10, R2, R4.reuse, R3.reuse ;  /* 0x00000004020a7219 */ /* 0x181fe20000001203 */
[----:B------:R0:W0:Y:S01]  /*23a80*/  F2I.U32.TRUNC.NTZ R13, R0 ;  /* 0x00000000000d7305 */ /* 0x000022000020f000 */
[----:B------:R-:W-:-:S03]  /*23a90*/  SHF.R.U32.HI R3, RZ, R4, R3 ;  /* 0x00000004ff037219 */ /* 0x000fc60000011603 */
[----:B------:R-:W0:Y:S01]  /*23aa0*/  LDC R16, c[0x0][0x600] ;  /* 0x00018000ff107b82 */ /* 0x000e220000000800 */
[-CC-:B--2---:R-:W-:Y:S02]  /*23ab0*/  SHF.R.U64 R8, R10, R14.reuse, R3.reuse ;  /* 0x0000000e0a087219 */ /* 0x184fe40000001203 */
[----:B------:R-:W-:-:S05]  /*23ac0*/  SHF.R.U32.HI R3, RZ, R14, R3 ;  /* 0x0000000eff037219 */ /* 0x000fca0000011603 */
[----:B------:R-:W2:Y:S01]  /*23ad0*/  LDC R22, c[0x0][0x648] ;  /* 0x00019200ff167b82 */ /* 0x000ea20000000800 */
[-CC-:B---3--:R-:W-:Y:S02]  /*23ae0*/  SHF.R.U64 R11, R8, R18.reuse, R3.reuse ;  /* 0x00000012080b7219 */ /* 0x188fe40000001203 */
[-C--:B------:R-:W-:Y:S02]  /*23af0*/  SHF.L.U32 R5, R5, R18.reuse, RZ ;  /* 0x0000001205057219 */ /* 0x080fe400000006ff */
[-C--:B------:R-:W-:Y:S01]  /*23b00*/  SHF.R.U32.HI R3, RZ, R18.reuse, R3 ;  /* 0x00000012ff037219 */ /* 0x080fe20000011603 */
[----:B------:R-:W-:Y:S01]  /*23b10*/  IMAD.MOV.U32 R2, RZ, RZ, R11 ;  /* 0x000000ffff027224 */ /* 0x000fe200078e000b */
[----:B------:R-:W-:Y:S01]  /*23b20*/  SHF.L.U32 R40, R7, R18, RZ ;  /* 0x0000001207287219 */ /* 0x000fe200000006ff */
[----:B------:R-:W3:Y:S01]  /*23b30*/  LDC R23, c[0x0][0x638] ;  /* 0x00018e00ff177b82 */ /* 0x000ee20000000800 */
[----:B------:R-:W-:-:S07]  /*23b40*/  LOP3.LUT R19, RZ, R5, RZ, 0x33, !PT ;  /* 0x00000005ff137212 */ /* 0x000fce00078e33ff */
[----:B------:R-:W0:Y:S01]  /*23b50*/  LDC R24, c[0x0][0x610] ;  /* 0x00018400ff187b82 */ /* 0x000e220000000800 */
[----:B------:R-:W-:Y:S05]  /*23b60*/  @!P1 BRA `(.L_x_554) ;  /* 0x0000000000289947 */ /* 0x000fea0003800000 */
[----:B0-----:R-:W0:Y:S02]  /*23b70*/  LDC R0, c[0x0][0x64c] ;  /* 0x00019300ff007b82 */ /* 0x001e240000000800 */
[----:B0-----:R-:W-:-:S05]  /*23b80*/  IADD3 R7, P1, R11, R0, RZ ;  /* 0x000000000b077210 */ /* 0x001fca0007f3e0ff */
        /* <DEDUP_REMOVED lines=8> */
.L_x_554:
[----:B0-2---:R-:W-:Y:S01]  /*23c10*/  SHF.R.U64 R0, R2, R22, R3 ;  /* 0x0000001602007219 */ /* 0x005fe20000001203 */
[----:B------:R-:W-:Y:S01]  /*23c20*/  VIADD R5, R16, 0xffffffff ;  /* 0xffffffff10057836 */ /* 0x000fe20000000000 */
[----:B------:R-:W-:Y:S01]  /*23c30*/  LOP3.LUT R3, R8, R19, RZ, 0xc0, !PT ;  /* 0x0000001308037212 */ /* 0x000fe200078ec0ff */
[----:B------:R-:W-:Y:S02]  /*23c40*/  IMAD.MOV R13, RZ, RZ, -R13 ;  /* 0x000000ffff0d7224 */ /* 0x000fe400078e0a0d */
[----:B------:R-:W-:Y:S02]  /*23c50*/  IMAD.MOV R2, RZ, RZ, -R0 ;  /* 0x000000ffff027224 */ /* 0x000fe400078e0a00 */
[----:B------:R-:W-:Y:S01]  /*23c60*/  IMAD R40, R40, R0, R3 ;  /* 0x0000000028287224 */ /* 0x000fe200078e0203 */
[----:B------:R-:W-:Y:S01]  /*23c70*/  LOP3.LUT R3, R10, R5, RZ, 0xc0, !PT ;  /* 0x000000050a037212 */ /* 0x000fe200078ec0ff */
[----:B----4-:R-:W-:Y:S02]  /*23c80*/  @P4 IMAD R17, R15, R13, R12 ;  /* 0x0000000d0f114224 */ /* 0x010fe400078e020c */
[----:B---3--:R-:W-:-:S02]  /*23c90*/  IMAD R0, R2, R23, R11 ;  /* 0x0000001702007224 */ /* 0x008fc400078e020b */
[----:B------:R-:W-:Y:S02]  /*23ca0*/  IMAD.MOV.U32 R2, RZ, RZ, 0x1 ;  /* 0x00000001ff027424 */ /* 0x000fe400078e00ff */
[----:B------:R-:W-:Y:S02]  /*23cb0*/  IMAD R40, R40, R24, R17 ;  /* 0x0000001828287224 */ /* 0x000fe400078e0211 */
[----:B------:R-:W-:Y:S01]  /*23cc0*/  IMAD R3, R0, R16, R3 ;  /* 0x0000001000037224 */ /* 0x000fe200078e0203 */
[----:B------:R-:W-:-:S04]  /*23cd0*/  PRMT R0, R2, 0x7610, R0 ;  /* 0x0000761002007816 */ /* 0x000fc80000000000 */
[----:B------:R-:W-:Y:S02]  /*23ce0*/  SEL R2, R3, R40, !P4 ;  /* 0x0000002803027207 */ /* 0x000fe40006000000 */
[----:B------:R-:W-:-:S03]  /*23cf0*/  SEL R40, R40, R3, !P4 ;  /* 0x0000000328287207 */ /* 0x000fc60006000000 */
[----:B------:R2:W-:Y:S04]  /*23d00*/  STL [R1+0x460], R2 ;  /* 0x0004600201007387 */ /* 0x0005e80000100800 */
.L_x_552:
[----:B------:R3:W-:Y:S01]  /*23d10*/  STL [R1+0x464], R40 ;  /* 0x0004642801007387 */ /* 0x0007e20000100800 */
[----:B------:R-:W-:-:S13]  /*23d20*/  LOP3.LUT P1, RZ, R0, 0xff, RZ, 0xc0, !PT ;  /* 0x000000ff00ff7812 */ /* 0x000fda000782c0ff */
[----:B---3--:R-:W-:Y:S05]  /*23d30*/  @P1 BRA `(.L_x_555) ;  /* 0xfffffdd400641947 */ /* 0x008fea000383ffff */
[----:B------:R-:W-:Y:S05]  /*23d40*/  EXIT ;  /* 0x000000000000794d */ /* 0x000fea0003800000 */
.L_x_7:
[----:B------:R-:W2:Y:S01]  /*23d50*/  LDL R20, [R1+0x45c] ;  /* 0x00045c0001147983 */ /* 0x000ea20000100800 */
[----:B0-----:R-:W-:-:S03]  /*23d60*/  ULDC.64 UR4, c[0x0][0x650] ;  /* 0x0001940000047ab9 */ /* 0x001fc60000000a00 */
[----:B------:R-:W3:Y:S01]  /*23d70*/  LDL R163, [R1+0x458] ;  /* 0x0004580001a37983 */ /* 0x000ee20000100800 */
[----:B------:R-:W-:Y:S01]  /*23d80*/  PRMT R0, RZ, 0x7610, R0 ;  /* 0x00007610ff007816 */ /* 0x000fe20000000000 */
[----:B------:R-:W-:Y:S02]  /*23d90*/  IMAD.MOV.U32 R12, RZ, RZ, -0x1 ;  /* 0xffffffffff0c7424 */ /* 0x000fe400078e00ff */
[----:B------:R-:W-:Y:S02]  /*23da0*/  IMAD.MOV.U32 R4, RZ, RZ, -0x1 ;  /* 0xffffffffff047424 */ /* 0x000fe400078e00ff */
[----:B------:R-:W-:Y:S01]  /*23db0*/  IMAD.MOV.U32 R11, RZ, RZ, -0x1 ;  /* 0xffffffffff0b7424 */ /* 0x000fe200078e00ff */
[----:B--2---:R-:W-:-:S04]  /*23dc0*/  ISETP.GE.U32.AND P0, PT, R20, UR4, PT ;  /* 0x0000000414007c0c */ /* 0x004fc8000bf06070 */
[----:B---3--:R-:W-:-:S13]  /*23dd0*/  ISETP.GE.U32.AND.EX P0, PT, R163, UR5, PT, P0 ;  /* 0x00000005a3007c0c */ /* 0x008fda000bf06100 */
[----:B------:R-:W-:Y:S05]  /*23de0*/  @P0 BRA `(.L_x_556) ;  /* 0x0000000400300947 */ /* 0x000fea0003800000 */
[----:B------:R-:W0:Y:S01]  /*23df0*/  LDC.64 R16, c[0x0][0x628] ;  /* 0x00018a00ff107b82 */ /* 0x000e220000000a00 */
[----:B-1----:R-:W-:Y:S02]  /*23e00*/  IMAD.MOV.U32 R8, RZ, RZ, R20 ;  /* 0x000000ffff087224 */ /* 0x002fe400078e0014 */
[----:B------:R-:W-:-:S05]  /*23e10*/  IMAD.MOV.U32 R9, RZ, RZ, R163 ;  /* 0x000000ffff097224 */ /* 0x000fca00078e00a3 */
[----:B------:R-:W1:Y:S08]  /*23e20*/  LDC R12, c[0x0][0x630] ;  /* 0x00018c00ff0c7b82 */ /* 0x000e700000000800 */
[----:B------:R-:W2:Y:S01]  /*23e30*/  LDC.64 R18, c[0x0][0x620] ;  /* 0x00018800ff127b82 */ /* 0x000ea20000000a00 */
[----:B0-----:R-:W-:-:S04]  /*23e40*/  ISETP.NE.U32.AND P0, PT, R16, RZ, PT ;  /* 0x000000ff1000720c */ /* 0x001fc80003f05070 */
[----:B------:R-:W-:-:S13]  /*23e50*/  ISETP.NE.AND.EX P0, PT, R17, RZ, PT, P0 ;  /* 0x000000ff1100720c */ /* 0x000fda0003f05300 */
[----:B-12---:R-:W-:Y:S05]  /*23e60*/  @!P0 BRA `(.L_x_557) ;  /* 0x0000000000288947 */ /* 0x006fea0003800000 */
[----:B------:R-:W0:Y:S02]  /*23e70*/  LDC R0, c[0x0][0x634] ;  /* 0x00018d00ff007b82 */ /* 0x000e240000000800 */
        /* <DEDUP_REMOVED lines=9> */
.L_x_557:
[----:B------:R-:W0:Y:S01]  /*23f10*/  LDC.64 R22, c[0x0][0x640] ;  /* 0x00019000ff167b82 */ /* 0x000e220000000a00 */
[-CC-:B------:R-:W-:Y:S01]  /*23f20*/  SHF.R.U64 R15, R8, R12.reuse, R9.reuse ;  /* 0x0000000c080f7219 */ /* 0x180fe20000001209 */
[----:B------:R-:W-:Y:S01]  /*23f30*/  IMAD.MOV.U32 R4, RZ, RZ, R20 ;  /* 0x000000ffff047224 */ /* 0x000fe200078e0014 */
[----:B------:R-:W-:Y:S01]  /*23f40*/  SHF.R.U32.HI R0, RZ, R12, R9 ;  /* 0x0000000cff007219 */ /* 0x000fe20000011609 */
[----:B------:R-:W-:Y:S01]  /*23f50*/  IMAD.MOV.U32 R24, RZ, RZ, 0x1 ;  /* 0x00000001ff187424 */ /* 0x000fe200078e00ff */
[----:B------:R-:W-:-:S03]  /*23f60*/  IADD3 R7, P0, RZ, -R15, RZ ;  /* 0x8000000fff077210 */ /* 0x000fc60007f1e0ff */
[----:B------:R-:W1:Y:S02]  /*23f70*/  LDC R6, c[0x0][0x618] ;  /* 0x00018600ff067b82 */ /* 0x000e640000000800 */
[----:B------:R-:W-:-:S04]  /*23f80*/  IMAD.X R5, RZ, RZ, ~R0, P0 ;  /* 0x000000ffff057224 */ /* 0x000fc800000e0e00 */
[-C--:B------:R-:W-:Y:S02]  /*23f90*/  IMAD R0, R5, R18.reuse, RZ ;  /* 0x0000001205007224 */ /* 0x080fe400078e02ff */
[----:B------:R-:W2:Y:S01]  /*23fa0*/  LDC R8, c[0x0][0x608] ;  /* 0x00018200ff087b82 */ /* 0x000ea20000000800 */
[----:B------:R-:W-:Y:S02]  /*23fb0*/  IMAD.MOV.U32 R5, RZ, RZ, R163 ;  /* 0x000000ffff057224 */ /* 0x000fe400078e00a3 */
[----:B------:R-:W-:-:S05]  /*23fc0*/  IMAD.WIDE.U32 R4, R7, R18, R4 ;  /* 0x0000001207047225 */ /* 0x000fca00078e0004 */
[----:B------:R-:W3:Y:S01]  /*23fd0*/  LDC R21, c[0x0][0x658] ;  /* 0x00019600ff157b82 */ /* 0x000ee20000000800 */
[----:B------:R-:W-:Y:S01]  /*23fe0*/  IMAD R7, R7, R19, R0 ;  /* 0x0000001307077224 */ /* 0x000fe200078e0200 */
[----:B0-----:R-:W-:-:S03]  /*23ff0*/  ISETP.NE.U32.AND P0, PT, R22, RZ, PT ;  /* 0x000000ff1600720c */ /* 0x001fc60003f05070 */
[----:B------:R-:W-:Y:S01]  /*24000*/  IMAD.IADD R5, R5, 0x1, R7 ;  /* 0x0000000105057824 */ /* 0x000fe200078e0207 */
[----:B------:R-:W-:Y:S02]  /*24010*/  ISETP.NE.AND.EX P0, PT, R23, RZ, PT, P0 ;  /* 0x000000ff1700720c */ /* 0x000fe40003f05300 */
[----:B------:R-:W0:Y:S02]  /*24020*/  LDC R16, c[0x0][0x600] ;  /* 0x00018000ff107b82 */ /* 0x000e240000000800 */
[-CC-:B-1----:R-:W-:Y:S01]  /*24030*/  SHF.R.U64 R12, R4, R6.reuse, R5.reuse ;  /* 0x00000006040c7219 */ /* 0x182fe20000001205 */
[----:B------:R-:W-:Y:S01]  /*24040*/  IMAD.MOV.U32 R4, RZ, RZ, -0x1 ;  /* 0xffffffffff047424 */ /* 0x000fe200078e00ff */
[----:B------:R-:W-:-:S04]  /*24050*/  SHF.R.U32.HI R5, RZ, R6, R5 ;  /* 0x00000006ff057219 */ /* 0x000fc80000011605 */
[----:B------:R-:W1:Y:S01]  /*24060*/  LDC R18, c[0x0][0x648] ;  /* 0x00019200ff127b82 */ /* 0x000e620000000800 */
[-CC-:B--2---:R-:W-:Y:S02]  /*24070*/  SHF.R.U64 R17, R12, R8.reuse, R5.reuse ;  /* 0x000000080c117219 */ /* 0x184fe40000001205 */
[----:B------:R-:W-:-:S05]  /*24080*/  SHF.R.U32.HI R0, RZ, R8, R5 ;  /* 0x00000008ff007219 */ /* 0x000fca0000011605 */
[----:B------:R-:W2:Y:S01]  /*24090*/  LDC R20, c[0x0][0x638] ;  /* 0x00018e00ff147b82 */ /* 0x000ea20000000800 */
[-C--:B---3--:R-:W-:Y:S02]  /*240a0*/  SHF.L.U32 R4, R4, R21.reuse, RZ ;  /* 0x0000001504047219 */ /* 0x088fe400000006ff */
[-CC-:B------:R-:W-:Y:S02]  /*240b0*/  SHF.R.U64 R19, R17, R21.reuse, R0.reuse ;  /* 0x0000001511137219 */ /* 0x180fe40000001200 */
[----:B------:R-:W-:Y:S02]  /*240c0*/  LOP3.LUT R26, RZ, R4, RZ, 0x33, !PT ;  /* 0x00000004ff1a7212 */ /* 0x000fe400078e33ff */
[----:B------:R-:W-:Y:S01]  /*240d0*/  SHF.R.U32.HI R5, RZ, R21, R0 ;  /* 0x00000015ff057219 */ /* 0x000fe20000011600 */
[----:B------:R-:W3:Y:S01]  /*240e0*/  LDC R25, c[0x0][0x610] ;  /* 0x00018400ff197b82 */ /* 0x000ee20000000800 */
[----:B------:R-:W-:Y:S01]  /*240f0*/  IMAD.MOV.U32 R4, RZ, RZ, R19 ;  /* 0x000000ffff047224 */ /* 0x000fe200078e0013 */
[----:B------:R-:W-:Y:S06]  /*24100*/  @!P0 BRA `(.L_x_558) ;  /* 0x0000000000288947 */ /* 0x000fec0003800000 */
        /* <DEDUP_REMOVED lines=10> */
.L_x_558:
[----:B-1----:R-:W-:Y:S01]  /*241b0*/  SHF.R.U64 R3, R4, R18, R5 ;  /* 0x0000001204037219 */ /* 0x002fe20000001205 */
[----:B0-----:R-:W-:Y:S01]  /*241c0*/  VIADD R5, R16, 0xffffffff ;  /* 0xffffffff10057836 */ /* 0x001fe20000000000 */
[----:B------:R-:W-:Y:S01]  /*241d0*/  SHF.L.U32 R24, R24, R21, RZ ;  /* 0x0000001518187219 */ /* 0x000fe200000006ff */
[----:B------:R-:W-:Y:S01]  /*241e0*/  @P4 IMAD R10, R13, R14, R2 ;  /* 0x0000000e0d0a4224 */ /* 0x000fe200078e0202 */
[----:B------:R-:W-:Y:S01]  /*241f0*/  LOP3.LUT R0, R17, R26, RZ, 0xc0, !PT ;  /* 0x0000001a11007212 */ /* 0x000fe200078ec0ff */
[----:B------:R-:W-:Y:S01]  /*24200*/  IMAD.MOV R4, RZ, RZ, -R3 ;  /* 0x000000ffff047224 */ /* 0x000fe200078e0a03 */
[----:B------:R-:W-:Y:S01]  /*24210*/  LOP3.LUT R5, R12, R5, RZ, 0xc0, !PT ;  /* 0x000000050c057212 */ /* 0x000fe200078ec0ff */
[----:B------:R-:W-:Y:S02]  /*24220*/  IMAD.MOV.U32 R2, RZ, RZ, 0x1 ;  /* 0x00000001ff027424 */ /* 0x000fe400078e00ff */
[----:B------:R-:W-:Y:S02]  /*24230*/  IMAD R3, R24, R3, R0 ;  /* 0x0000000318037224 */ /* 0x000fe400078e0200 */
[----:B--2---:R-:W-:-:S02]  /*24240*/  IMAD R0, R4, R20, R19 ;  /* 0x0000001404007224 */ /* 0x004fc400078e0213 */
[----:B---3--:R-:W-:Y:S02]  /*24250*/  IMAD R12, R3, R25, R10 ;  /* 0x00000019030c7224 */ /* 0x008fe400078e020a */
[----:B------:R-:W-:Y:S01]  /*24260*/  IMAD R3, R0, R16, R5 ;  /* 0x0000001000037224 */ /* 0x000fe200078e0205 */
[----:B------:R-:W-:Y:S01]  /*24270*/  PRMT R0, R2, 0x7610, R0 ;  /* 0x0000761002007816 */ /* 0x000fe20000000000 */
[----:B------:R-:W-:-:S03]  /*24280*/  IMAD.MOV.U32 R11, RZ, RZ, R15 ;  /* 0x000000ffff0b7224 */ /* 0x000fc600078e000f */
[----:B------:R-:W-:Y:S02]  /*24290*/  SEL R4, R3, R12, !P4 ;  /* 0x0000000c03047207 */ /* 0x000fe40006000000 */
[----:B------:R-:W-:-:S07]  /*242a0*/  SEL R12, R12, R3, !P4 ;  /* 0x000000030c0c7207 */ /* 0x000fce0006000000 */
.L_x_556:
[----:B------:R-:W-:-:S08]  /*242b0*/  NOP ;  /* 0x0000000000007918 */ /* 0x000fd00000000000 */
[----:B-1----:R-:W0:-:S00]  /*242c0*/  USETMAXREG.DEALLOC.CTAPOOL 0x18 ;  /* 0x00000018000079c8 */ /* 0x002e0000080e0500 */
[----:B------:R-:W-:-:S13]  /*242d0*/  ISETP.NE.AND P0, PT, RZ, UR8, PT ;  /* 0x00000008ff007c0c */ /* 0x000fda000bf05270 */
[----:B------:R-:W-:Y:S05]  /*242e0*/  @P0 EXIT ;  /* 0x000000000000094d */ /* 0x000fea0003800000 */
[----:B0-----:R-:W-:Y:S01]  /*242f0*/  LOP3.LUT P0, RZ, R0, 0xff, RZ, 0xc0, !PT ;  /* 0x000000ff00ff7812 */ /* 0x001fe2000780c0ff */
[----:B------:R-:W-:Y:S02]  /*24300*/  IMAD.MOV.U32 R0, RZ, RZ, 0x1 ;  /* 0x00000001ff007424 */ /* 0x000fe400078e00ff */
[----:B------:R-:W-:-:S10]  /*24310*/  IMAD.MOV.U32 R8, RZ, RZ, RZ ;  /* 0x000000ffff087224 */ /* 0x000fd400078e00ff */
[----:B------:R-:W-:Y:S05]  /*24320*/  @!P0 BRA `(.L_x_559) ;  /* 0x0000000c00588947 */ /* 0x000fea0003800000 */
[----:B------:R-:W0:Y:S01]  /*24330*/  LDC R0, c[0x0][0x28c] ;  /* 0x0000a300ff007b82 */ /* 0x000e220000000800 */
[----:B------:R-:W-:Y:S01]  /*24340*/  ULDC UR5, c[0x0][0x658] ;  /* 0x0001960000057ab9 */ /* 0x000fe20000000800 */
[----:B------:R-:W-:Y:S01]  /*24350*/  UMOV UR7, 0xffffffff ;  /* 0xffffffff00077882 */ /* 0x000fe20000000000 */
[----:B------:R-:W-:Y:S01]  /*24360*/  ULDC UR6, c[0x0][0xc] ;  /* 0x0000030000067ab9 */ /* 0x000fe20000000800 */
[----:B------:R-:W-:Y:S01]  /*24370*/  USHF.L.U32 UR9, UR7, UR5, URZ ;  /* 0x0000000507097299 */ /* 0x000fe2000800063f */
[----:B------:R-:W-:Y:S01]  /*24380*/  BSSY B0, `(.L_x_559) ;  /* 0x00000d0000007945 */ /* 0x000fe20003800000 */
[----:B------:R-:W-:Y:S01]  /*24390*/  UMOV UR8, 0x1 ;  /* 0x0000000100087882 */ /* 0x000fe20000000000 */
[----:B------:R-:W-:Y:S01]  /*243a0*/  ULDC UR7, c[0x0][0x10] ;  /* 0x0000040000077ab9 */ /* 0x000fe20000000800 */
[----:B------:R-:W1:Y:S01]  /*243b0*/  S2UR UR10, SR_CgaCtaId ;  /* 0x00000000000a79c3 */ /* 0x000e620000008800 */
[----:B------:R-:W-:Y:S01]  /*243c0*/  UIMAD.WIDE.U32 UR6, UR6, UR7, URZ ;  /* 0x00000007060672a5 */ /* 0x000fe2000f8e003f */
[----:B------:R-:W-:Y:S01]  /*243d0*/  IMAD.MOV.U32 R10, RZ, RZ, 0x1 ;  /* 0x00000001ff0a7424 */ /* 0x000fe200078e00ff */
[----:B------:R-:W-:Y:S01]  /*243e0*/  USHF.L.U32 UR5, UR8, UR5, URZ ;  /* 0x0000000508057299 */ /* 0x000fe2000800063f */
[----:B------:R-:W-:Y:S01]  /*243f0*/  IMAD.MOV.U32 R8, RZ, RZ, RZ ;  /* 0x000000ffff087224 */ /* 0x000fe200078e00ff */
[----:B------:R-:W-:Y:S01]  /*24400*/  ULDC UR4, c[0x0][0x600] ;  /* 0x0001800000047ab9 */ /* 0x000fe20000000800 */
[----:B------:R-:W-:Y:S01]  /*24410*/  ULDC UR8, c[0x0][0x14] ;  /* 0x0000050000087ab9 */ /* 0x000fe20000000800 */
[----:B------:R-:W-:-:S02]  /*24420*/  ULOP3.LUT UR21, UR13, 0x2, URZ, 0xfc, !UPT ;  /* 0x000000020d157892 */ /* 0x000fc4000f8efc3f */
[----:B------:R-:W-:Y:S02]  /*24430*/  UIMAD.WIDE.U32 UR22, UR6, UR8, URZ ;  /* 0x00000008061672a5 */ /* 0x000fe4000f8e003f */
[----:B------:R-:W-:Y:S02]  /*24440*/  UIMAD UR16, UR7, UR8, URZ ;  /* 0x00000008071072a4 */ /* 0x000fe4000f8e023f */
[----:B------:R-:W-:Y:S02]  /*24450*/  UIADD3 UR4, UR4, -0x1, URZ ;  /* 0xffffffff04047890 */ /* 0x000fe4000fffe03f */
[----:B------:R-:W-:Y:S01]  /*24460*/  ULOP3.LUT UR18, URZ, UR9, URZ, 0x33, !UPT ;  /* 0x000000093f127292 */ /* 0x000fe2000f8e333f */
[----:B0-----:R-:W-:Y:S01]  /*24470*/  VIADD R0, R0, 0x3f ;  /* 0x0000003f00007836 */ /* 0x001fe20000000000 */
[----:B------:R-:W-:Y:S01]  /*24480*/  UIADD3 UR16, UR23, UR16, URZ ;  /* 0x0000001017107290 */ /* 0x000fe2000fffe03f */
[----:B------:R-:W-:-:S03]  /*24490*/  ULDC.64 UR24, c[0x0][0x198] ;  /* 0x0000660000187ab9 */ /* 0x000fc60000000a00 */
[----:B------:R-:W-:Y:S01]  /*244a0*/  SHF.R.S32.HI R3, RZ, 0x1f, R0 ;  /* 0x0000001fff037819 */ /* 0x000fe20000011400 */
[----:B-1----:R-:W-:-:S03]  /*244b0*/  IMAD.U32 R7, RZ, RZ, UR10 ;  /* 0x0000000aff077e24 */ /* 0x002fc6000f8e00ff */
[----:B------:R-:W-:Y:S01]  /*244c0*/  LEA.HI R3, R3, R0, RZ, 0x6 ;  /* 0x0000000003037211 */ /* 0x000fe200078f30ff */
[----:B------:R-:W-:-:S03]  /*244d0*/  IMAD.MOV.U32 R0, RZ, RZ, 0x1 ;  /* 0x00000001ff007424 */ /* 0x000fc600078e00ff */
[----:B------:R-:W-:-:S05]  /*244e0*/  SHF.R.S32.HI R6, RZ, 0x6, R3 ;  /* 0x00000006ff067819 */ /* 0x000fca0000011403 */
[----:B------:R-:W-:-:S07]  /*244f0*/  VIADD R16, R6, 0x1 ;  /* 0x0000000106107836 */ /* 0x000fce0000000000 */
.L_x_570:
[----:B------:R-:W-:-:S03]  /*24500*/  UMOV UR6, 0xffffffff ;  /* 0xffffffff00067882 */ /* 0x000fc60000000000 */
[----:B------:R-:W-:Y:S05]  /*24510*/  BRA.DIV UR6, `(.L_x_560) ;  /* 0x0000001206447947 */ /* 0x000fea000b800000 */
[----:B------:R-:W-:-:S13]  /*24520*/  ELECT P0, URZ, PT ;  /* 0x00000000003f782f */ /* 0x000fda0003800000 */
.L_x_584:
[----:B------:R-:W0:Y:S01]  /*24530*/  LDC R2, c[0x0][0x28c] ;  /* 0x0000a300ff027b82 */ /* 0x000e220000000800 */
[----:B------:R-:W-:Y:S01]  /*24540*/  BSSY B1, `(.L_x_561) ;  /* 0x000003b000017945 */ /* 0x000fe20003800000 */
[----:B0-----:R-:W-:-:S13]  /*24550*/  ISETP.LT.OR P0, PT, R2, 0x1, !P0 ;  /* 0x000000010200780c */ /* 0x001fda0004701670 */
[----:B------:R-:W-:Y:S05]  /*24560*/  @P0 BRA `(.L_x_562) ;  /* 0x0000000000e00947 */ /* 0x000fea0003800000 */
[----:B------:R-:W-:Y:S02]  /*24570*/  IMAD R2, R12, 0x2, R7 ;  /* 0x000000020c027824 */ /* 0x000fe400078e0207 */
[----:B------:R-:W-:Y:S02]  /*24580*/  IMAD.SHL.U32 R4, R4, 0x100, RZ ;  /* 0x0000010004047824 */ /* 0x000fe400078e00ff */
[----:B------:R-:W-:Y:S02]  /*24590*/  IMAD.SHL.U32 R2, R2, 0x80, RZ ;  /* 0x0000008002027824 */ /* 0x000fe400078e00ff */
[----:B------:R-:W-:Y:S02]  /*245a0*/  IMAD.MOV.U32 R14, RZ, RZ, RZ ;  /* 0x000000ffff0e7224 */ /* 0x000fe400078e00ff */
[----:B------:R-:W-:Y:S02]  /*245b0*/  IMAD.MOV.U32 R3, RZ, RZ, R16 ;  /* 0x000000ffff037224 */ /* 0x000fe400078e0010 */
[----:B------:R-:W-:-:S02]  /*245c0*/  IMAD.MOV.U32 R5, RZ, RZ, R0 ;  /* 0x000000ffff057224 */ /* 0x000fc400078e0000 */
[----:B------:R-:W-:-:S07]  /*245d0*/  IMAD.MOV.U32 R9, RZ, RZ, R8 ;  /* 0x000000ffff097224 */ /* 0x000fce00078e0008 */
.L_x_565:
[----:B------:R-:W0:Y:S01]  /*245e0*/  S2UR UR6, SR_CgaCtaId ;  /* 0x00000000000679c3 */ /* 0x000e220000008800 */
[----:B------:R-:W-:Y:S02]  /*245f0*/  MOV R12, 0x400 ;  /* 0x00000400000c7802 */ /* 0x000fe40000000f00 */
[----:B------:R-:W-:Y:S01]  /*24600*/  SHF.L.U32 R13, R5, 0x1f, RZ ;  /* 0x0000001f050d7819 */ /* 0x000fe200000006ff */
[----:B0-----:R-:W-:-:S05]  /*24610*/  IMAD.U32 R7, RZ, RZ, UR6 ;  /* 0x00000006ff077e24 */ /* 0x001fca000f8e00ff */
[----:B------:R-:W-:-:S05]  /*24620*/  LEA R12, R7, R12, 0x18 ;  /* 0x0000000c070c7211 */ /* 0x000fca00078ec0ff */
[----:B------:R-:W-:-:S04]  /*24630*/  IMAD R18, R9, 0x8, R12 ;  /* 0x0000000809127824 */ /* 0x000fc800078e020c */
[----:B------:R-:W0:Y:S02]  /*24640*/  SYNCS.PHASECHK.TRANS64.TRYWAIT P0, [R18+URZ+0x38], R13 ;  /* 0x0000380d120075a7 */ /* 0x000e24000800017f */
[----:B0-----:R-:W-:Y:S05]  /*24650*/  @!P0 BRA `(.L_x_563) ;  /* 0x0000001000148947 */ /* 0x001fea0003800000 */
.L_x_585:
[----:B------:R-:W1:Y:S01]  /*24660*/  S2R R15, SR_TID.X ;  /* 0x00000000000f7919 */ /* 0x000e620000002100 */
[----:B------:R-:W-:-:S04]  /*24670*/  UPRMT UR6, UR21, 0x9910, URZ ;  /* 0x0000991015067896 */ /* 0x000fc8000800003f */
[----:B------:R-:W-:Y:S01]  /*24680*/  UISETP.NE.AND UP0, UPT, UR6, 0x2, UPT ;  /* 0x000000020600788c */ /* 0x000fe2000bf05270 */
[----:B-1----:R-:W-:-:S13]  /*24690*/  LOP3.LUT P0, RZ, R15, 0x7f, RZ, 0xc0, !PT ;  /* 0x0000007f0fff7812 */ /* 0x002fda000780c0ff */
[----:B0-----:R-:W0:Y:S02]  /*246a0*/  @!P0 LDC R13, c[0x0][0x500] ;  /* 0x00014000ff0d8b82 */ /* 0x001e240000000800 */
[----:B0-----:R0:W-:Y:S01]  /*246b0*/  @!P0 SYNCS.ARRIVE.TRANS64 RZ, [R18+URZ], R13 ;  /* 0x0000000d12ff89a7 */ /* 0x0011e2000800003f */
[----:B------:R-:W-:-:S13]  /*246c0*/  PLOP3.LUT P0, PT, PT, PT, UP0, 0x80, 0x0 ;  /* 0x000000000000781c */ /* 0x000fda0003f0f008 */
[----:B0-----:R-:W-:Y:S05]  /*246d0*/  @P0 BRA `(.L_x_564) ;  /* 0x0000000000040947 */ /* 0x001fea0003800000 */
[----:B------:R-:W-:Y:S01]  /*246e0*/  BPT.TRAP 0x1 ;  /* 0x000000040000795c */ /* 0x000fe20000300000 */
.L_x_564:
[----:B------:R-:W-:Y:S01]  /*246f0*/  IMAD.SHL.U32 R13, R9, 0x4000, RZ ;  /* 0x00004000090d7824 */ /* 0x000fe200078e00ff */
[----:B------:R-:W-:Y:S01]  /*24700*/  R2UR UR8, R12 ;  /* 0x000000000c0872ca */ /* 0x000fe200000e0000 */
[----:B------:R-:W-:Y:S01]  /*24710*/  VIADD R3, R3, 0xffffffff ;  /* 0xffffffff03037836 */ /* 0x000fe20000000000 */
[----:B------:R-:W-:Y:S01]  /*24720*/  R2UR UR9, R18 ;  /* 0x00000000120972ca */ /* 0x000fe200000e0000 */
[--C-:B------:R-:W-:Y:S01]  /*24730*/  IMAD R15, R7, 0x2000, R13.reuse ;  /* 0x00002000070f7824 */ /* 0x100fe200078e020d */
[----:B------:R-:W-:Y:S01]  /*24740*/  IADD3 R12, R12, 0x1c180, R13 ;  /* 0x0001c1800c0c7810 */ /* 0x000fe20007ffe00d */
[----:B------:R-:W-:Y:S01]  /*24750*/  UIADD3 UR6, UP0, UR24, 0xf0, URZ ;  /* 0x000000f018067890 */ /* 0x000fe2000ff1e03f */
[----:B------:R-:W-:Y:S01]  /*24760*/  R2UR UR11, R2 ;  /* 0x00000000020b72ca */ /* 0x000fe200000e0000 */
[----:B------:R-:W-:Y:S01]  /*24770*/  UIADD3 UR26, UP1, UR24, 0x1f0, URZ ;  /* 0x000001f0181a7890 */ /* 0x000fe2000ff3e03f */
[----:B------:R-:W-:Y:S01]  /*24780*/  R2UR UR7, R15 ;  /* 0x000000000f0772ca */ /* 0x000fe200000e0000 */
[----:B------:R-:W-:Y:S01]  /*24790*/  VIADD R9, R9, 0x1 ;  /* 0x0000000109097836 */ /* 0x000fe20000000000 */
[----:B------:R-:W-:Y:S01]  /*247a0*/  R2UR UR10, R14 ;  /* 0x000000000e0a72ca */ /* 0x000fe200000e0000 */
[----:B------:R-:W-:Y:S01]  /*247b0*/  UIADD3.X UR27, URZ, UR25, URZ, UP1, !UPT ;  /* 0x000000193f1b7290 */ /* 0x000fe20008ffe43f */
[----:B------:R-:W-:Y:S01]  /*247c0*/  R2UR UR12, R11 ;  /* 0x000000000b0c72ca */ /* 0x000fe200000e0000 */
[----:B------:R-:W-:Y:S01]  /*247d0*/  UMOV UR20, 0x30000 ;  /* 0x0003000000147882 */ /* 0x000fe20000000000 */
[----:B------:R-:W-:Y:S01]  /*247e0*/  R2UR UR17, R12 ;  /* 0x000000000c1172ca */ /* 0x000fe200000e0000 */
[----:B------:R-:W-:Y:S01]  /*247f0*/  UMOV UR14, 0x0 ;  /* 0x00000000000e7882 */ /* 0x000fe20000000000 */
[----:B------:R-:W-:Y:S01]  /*24800*/  R2UR UR19, R4 ;  /* 0x00000000041372ca */ /* 0x000fe200000e0000 */
[----:B------:R-:W-:Y:S01]  /*24810*/  UMOV UR15, 0x10000000 ;  /* 0x10000000000f7882 */ /* 0x000fe20000000000 */
[----:B------:R-:W-:Y:S01]  /*24820*/  ISETP.GT.AND P1, PT, R3, 0x1, PT ;  /* 0x000000010300780c */ /* 0x000fe20003f24270 */
[----:B------:R-:W-:Y:S01]  /*24830*/  VIADD R14, R14, 0x40 ;  /* 0x000000400e0e7836 */ /* 0x000fe20000000000 */
[----:B------:R-:W-:Y:S01]  /*24840*/  ISETP.NE.AND P0, PT, R9, 0x7, PT ;  /* 0x000000070900780c */ /* 0x000fe20003f05270 */
[----:B------:R-:W-:-:S02]  /*24850*/  UIADD3 UR8, UR8, 0x180, UR7 ;  /* 0x0000018008087890 */ /* 0x000fc4000fffe007 */
[----:B------:R-:W-:Y:S01]  /*24860*/  UIADD3.X UR7, URZ, UR25, URZ, UP0, !UPT ;  /* 0x000000193f077290 */ /* 0x000fe200087fe43f */
[----:B------:R-:W-:Y:S02]  /*24870*/  SEL R12, RZ, 0x1, P0 ;  /* 0x00000001ff0c7807 */ /* 0x000fe40000000000 */
[----:B------:R-:W-:Y:S02]  /*24880*/  SEL R9, R9, RZ, P0 ;  /* 0x000000ff09097207 */ /* 0x000fe40000000000 */
[----:B------:R-:W-:-:S04]  /*24890*/  LOP3.LUT R5, R5, R12, RZ, 0x3c, !PT ;  /* 0x0000000c05057212 */ /* 0x000fc800078e3cff */
[----:B------:R0:W-:Y:S02]  /*248a0*/  UTMALDG.3D.MULTICAST [UR8], [UR6], UR20, desc[UR14] ;  /* 0x00000e08060073b4 */ /* 0x0001e40008011814 */
[----:B0-----:R-:W-:Y:S01]  /*248b0*/  UMOV UR8, UR17 ;  /* 0x0000001100087c82 */ /* 0x001fe20008000000 */
[----:B------:R-:W-:Y:S02]  /*248c0*/  UMOV UR11, UR19 ;  /* 0x00000013000b7c82 */ /* 0x000fe40008000000 */
[----:B------:R0:W-:Y:S02]  /*248d0*/  UTMALDG.3D [UR8], [UR26], desc[UR14] ;  /* 0x00000e081a0075b4 */ /* 0x0001e40008011000 */
[----:B0-----:R-:W-:Y:S05]  /*248e0*/  @P1 BRA `(.L_x_565) ;  /* 0xfffffffc003c1947 */ /* 0x001fea000383ffff */
.L_x_562:
[----:B------:R-:W-:Y:S05]  /*248f0*/  BSYNC B1 ;  /* 0x0000000000017941 */ /* 0x000fea0003800000 */
.L_x_561:
[----:B------:R-:W2:Y:S01]  /*24900*/  LDL.LU R17, [R1+0x458] ;  /* 0x0004580001117983 */ /* 0x000ea20000300800 */
[----:B------:R-:W-:Y:S01]  /*24910*/  LOP3.LUT P1, RZ, R10, 0xff, RZ, 0xc0, !PT ;  /* 0x000000ff0aff7812 */ /* 0x000fe2000782c0ff */
[----:B------:R-:W-:Y:S01]  /*24920*/  IMAD.IADD R8, R6, 0x1, R8 ;  /* 0x0000000106087824 */ /* 0x000fe200078e0208 */
[----:B------:R-:W-:Y:S01]  /*24930*/  ULDC.64 UR6, c[0x0][0x650] ;  /* 0x0001940000067ab9 */ /* 0x000fe20000000a00 */
[----:B------:R-:W3:Y:S01]  /*24940*/  LDL.LU R15, [R1+0x45c] ;  /* 0x00045c00010f7983 */ /* 0x000ee20000300800 */
[----:B------:R-:W-:Y:S01]  /*24950*/  BSSY B1, `(.L_x_566) ;  /* 0x0000070000017945 */ /* 0x000fe20003800000 */
[C---:B------:R-:W-:Y:S01]  /*24960*/  IMAD.WIDE.U32 R2, R8.reuse, 0x24924925, RZ ;  /* 0x2492492508027825 */ /* 0x040fe200078e00ff */
[C---:B------:R-:W-:Y:S02]  /*24970*/  ISETP.GT.U32.AND P0, PT, R8.reuse, 0x6, PT ;  /* 0x000000060800780c */ /* 0x040fe40003f04070 */
[----:B------:R-:W-:Y:S01]  /*24980*/  PRMT R10, RZ, 0x7610, R10 ;  /* 0x00007610ff0a7816 */ /* 0x000fe2000000000a */
[----:B------:R-:W-:Y:S01]  /*24990*/  IMAD.IADD R2, R8, 0x1, -R3 ;  /* 0x0000000108027824 */ /* 0x000fe200078e0a03 */
[----:B------:R-:W-:Y:S01]  /*249a0*/  ISETP.LT.U32.AND P0, PT, R6, 0x7, P0 ;  /* 0x000000070600780c */ /* 0x000fe20000701070 */
[----:B------:R-:W-:-:S02]  /*249b0*/  IMAD.MOV.U32 R12, RZ, RZ, -0x1 ;  /* 0xffffffffff0c7424 */ /* 0x000fc400078e00ff */
[----:B------:R-:W0:Y:S01]  /*249c0*/  @P1 S2R R7, SR_CgaCtaId ;  /* 0x0000000000071919 */ /* 0x000e220000008800 */
[----:B------:R-:W-:Y:S01]  /*249d0*/  LEA.HI R2, R2, R3, RZ, 0x1f ;  /* 0x0000000302027211 */ /* 0x000fe200078ff8ff */
[----:B------:R-:W-:Y:S01]  /*249e0*/  IMAD.MOV.U32 R11, RZ, RZ, -0x1 ;  /* 0xffffffffff0b7424 */ /* 0x000fe200078e00ff */
[----:B------:R-:W-:Y:S02]  /*249f0*/  SEL R3, RZ, 0x1, !P0 ;  /* 0x00000001ff037807 */ /* 0x000fe40004000000 */
[----:B------:R-:W-:Y:S02]  /*24a00*/  @P1 MOV R4, 0x400 ;  /* 0x0000040000041802 */ /* 0x000fe40000000f00 */
[----:B------:R-:W-:Y:S02]  /*24a10*/  LOP3.LUT R0, R0, R3, RZ, 0x3c, !PT ;  /* 0x0000000300007212 */ /* 0x000fe400078e3cff */
[--C-:B------:R-:W-:Y:S02]  /*24a20*/  SHF.R.U32.HI R3, RZ, 0x2, R2.reuse ;  /* 0x00000002ff037819 */ /* 0x100fe40000011602 */
[----:B------:R-:W-:-:S03]  /*24a30*/  PRMT R2, RZ, 0x7610, R2 ;  /* 0x00007610ff027816 */ /* 0x000fc60000000002 */
[----:B------:R-:W-:Y:S01]  /*24a40*/  IMAD R8, R3, -0x7, R8 ;  /* 0xfffffff903087824 */ /* 0x000fe200078e0208 */
[----:B0-----:R-:W-:-:S04]  /*24a50*/  @P1 LEA R4, R7, R4, 0x18 ;  /* 0x0000000407041211 */ /* 0x001fc800078ec0ff */
[----:B------:R0:W-:Y:S01]  /*24a60*/  @P1 SYNCS.ARRIVE.TRANS64.A1T0 RZ, [R4+URZ+0x88], RZ ;  /* 0x000088ff04ff19a7 */ /* 0x0001e2000810003f */
[----:B------:R-:W-:Y:S01]  /*24a70*/  ISETP.GE.U32.AND P1, PT, R6, 0x7, PT ;  /* 0x000000070600780c */ /* 0x000fe20003f26070 */
[----:B0-----:R-:W-:-:S12]  /*24a80*/  IMAD.MOV.U32 R4, RZ, RZ, -0x1 ;  /* 0xffffffffff047424 */ /* 0x001fd800078e00ff */
[----:B------:R-:W-:Y:S02]  /*24a90*/  @P1 LOP3.LUT R0, R0, 0x1, R3, 0x78, !PT ;  /* 0x0000000100001812 */ /* 0x000fe400078e7803 */
[----:B---3--:R-:W-:-:S04]  /*24aa0*/  IADD3 R15, P0, R15, UR22, RZ ;  /* 0x000000160f0f7c10 */ /* 0x008fc8000ff1e0ff */
[----:B--2---:R-:W-:Y:S01]  /*24ab0*/  IADD3.X R17, R17, UR16, RZ, P0, !PT ;  /* 0x0000001011117c10 */ /* 0x004fe200087fe4ff */
[----:B------:R0:W-:Y:S01]  /*24ac0*/  STL [R1+0x45c], R15 ;  /* 0x00045c0f01007387 */ /* 0x0001e20000100800 */
[----:B------:R-:W-:-:S03]  /*24ad0*/  ISETP.GE.U32.AND P0, PT, R15, UR6, PT ;  /* 0x000000060f007c0c */ /* 0x000fc6000bf06070 */
[----:B------:R0:W-:Y:S01]  /*24ae0*/  STL [R1+0x458], R17 ;  /* 0x0004581101007387 */ /* 0x0001e20000100800 */
[----:B------:R-:W-:-:S13]  /*24af0*/  ISETP.GE.U32.AND.EX P0, PT, R17, UR7, PT, P0 ;  /* 0x0000000711007c0c */ /* 0x000fda000bf06100 */
[----:B0-----:R-:W-:Y:S05]  /*24b00*/  @P0 BRA `(.L_x_567) ;  /* 0x0000000400500947 */ /* 0x001fea0003800000 */
[----:B------:R-:W0:Y:S01]  /*24b10*/  S2R R9, SR_CTAID.X ;  /* 0x0000000000097919 */ /* 0x000e220000002500 */
[----:B------:R-:W-:Y:S01]  /*24b20*/  ULDC UR6, c[0x0][0x150] ;  /* 0x0000540000067ab9 */ /* 0x000fe20000000800 */
[----:B------:R-:W1:Y:S01]  /*24b30*/  LDC R4, c[0x0][0x144] ;  /* 0x00005100ff047b82 */ /* 0x000e620000000800 */
[----:B------:R-:W-:Y:S01]  /*24b40*/  ULDC UR9, c[0x0][0x630] ;  /* 0x00018c0000097ab9 */ /* 0x000fe20000000800 */
[----:B------:R-:W2:Y:S06]  /*24b50*/  S2R R2, SR_CTAID.Y ;  /* 0x0000000000027919 */ /* 0x000eac0000002600 */
[----:B------:R-:W3:Y:S01]  /*24b60*/  LDC R13, c[0x0][0x148] ;  /* 0x00005200ff0d7b82 */ /* 0x000ee20000000800 */
[----:B0-----:R-:W-:-:S02]  /*24b70*/  I2FP.F32.U32 R3, R9 ;  /* 0x0000000900037245 */ /* 0x001fc40000201000 */
[----:B--2---:R-:W-:-:S03]  /*24b80*/  I2FP.F32.U32 R5, R2 ;  /* 0x0000000200057245 */ /* 0x004fc60000201000 */
[----:B------:R-:W-:Y:S01]  /*24b90*/  FMUL R3, R3, UR6 ;  /* 0x0000000603037c20 */ /* 0x000fe20008400000 */
[----:B------:R-:W-:Y:S02]  /*24ba0*/  ULDC UR6, c[0x0][0x154] ;  /* 0x0000550000067ab9 */ /* 0x000fe40000000800 */
[----:B------:R-:W-:Y:S01]  /*24bb0*/  FMUL R11, R5, UR6 ;  /* 0x00000006050b7c20 */ /* 0x000fe20008400000 */
[----:B------:R-:W-:Y:S02]  /*24bc0*/  ULDC.64 UR6, c[0x0][0x628] ;  /* 0x00018a0000067ab9 */ /* 0x000fe40000000a00 */
[----:B------:R-:W0:Y:S01]  /*24bd0*/  F2I.U32.TRUNC.NTZ R3, R3 ;  /* 0x0000000300037305 */ /* 0x000e22000020f000 */
[----:B------:R-:W-:-:S04]  /*24be0*/  ISETP.NE.U32.AND P0, PT, RZ, UR6, PT ;  /* 0x00000006ff007c0c */ /* 0x000fc8000bf05070 */
[----:B------:R-:W-:-:S03]  /*24bf0*/  ISETP.NE.AND.EX P0, PT, RZ, UR7, PT, P0 ;  /* 0x00000007ff007c0c */ /* 0x000fc6000bf05300 */
[----:B------:R-:W2:Y:S01]  /*24c00*/  F2I.U32.TRUNC.NTZ R11, R11 ;  /* 0x0000000b000b7305 */ /* 0x000ea2000020f000 */
[----:B0-----:R-:W-:Y:S02]  /*24c10*/  IMAD.MOV R5, RZ, RZ, -R3 ;  /* 0x000000ffff057224 */ /* 0x001fe400078e0a03 */
[----:B------:R-:W-:Y:S02]  /*24c20*/  IMAD.MOV.U32 R3, RZ, RZ, R17 ;  /* 0x000000ffff037224 */ /* 0x000fe400078e0011 */
[----:B-1----:R-:W-:Y:S02]  /*24c30*/  IMAD R9, R4, R5, R9 ;  /* 0x0000000504097224 */ /* 0x002fe400078e0209 */
[----:B--2---:R-:W-:-:S04]  /*24c40*/  IMAD.MOV R4, RZ, RZ, -R11 ;  /* 0x000000ffff047224 */ /* 0x004fc800078e0a0b */
[----:B---3--:R-:W-:Y:S02]  /*24c50*/  @P4 IMAD R9, R13, R4, R2 ;  /* 0x000000040d094224 */ /* 0x008fe400078e0202 */
[----:B------:R-:W-:Y:S01]  /*24c60*/  IMAD.MOV.U32 R2, RZ, RZ, R15 ;  /* 0x000000ffff027224 */ /* 0x000fe200078e000f */
[----:B------:R-:W-:Y:S06]  /*24c70*/  @!P0 BRA `(.L_x_568) ;  /* 0x0000000000288947 */ /* 0x000fec0003800000 */
[----:B------:R-:W-:Y:S02]  /*24c80*/  ULDC UR8, c[0x0][0x634] ;  /* 0x00018d0000087ab9 */ /* 0x000fe40000000800 */
[----:B------:R-:W-:-:S05]  /*24c90*/  IADD3 R3, P0, R15, UR8, RZ ;  /* 0x000000080f037c10 */ /* 0x000fca000ff1e0ff */
[----:B------:R-:W-:-:S04]  /*24ca0*/  IMAD.X R11, RZ, RZ, R17, P0 ;  /* 0x000000ffff0b7224 */ /* 0x000fc800000e0611 */
[----:B------:R-:W-:-:S04]  /*24cb0*/  IMAD.WIDE.U32 R4, R11, UR6, RZ ;  /* 0x000000060b047c25 */ /* 0x000fc8000f8e00ff */
[----:B------:R-:W-:-:S04]  /*24cc0*/  IMAD.WIDE.U32 R4, P0, R3, UR7, R4 ;  /* 0x0000000703047c25 */ /* 0x000fc8000f800004 */
[----:B------:R-:W-:-:S04]  /*24cd0*/  IMAD.WIDE.U32 R2, R3, UR6, RZ ;  /* 0x0000000603027c25 */ /* 0x000fc8000f8e00ff */
[----:B------:R-:W-:Y:S01]  /*24ce0*/  IMAD.MOV.U32 R2, RZ, RZ, R5 ;  /* 0x000000ffff027224 */ /* 0x000fe200078e0005 */
[----:B------:R-:W-:Y:S01]  /*24cf0*/  IADD3 RZ, P1, R3, R4, RZ ;  /* 0x0000000403ff7210 */ /* 0x000fe20007f3e0ff */
[----:B------:R-:W-:-:S04]  /*24d00*/  IMAD.X R3, RZ, RZ, RZ, P0 ;  /* 0x000000ffff037224 */ /* 0x000fc800000e06ff */
[----:B------:R-:W-:-:S08]  /*24d10*/  IMAD.WIDE.U32.X R2, R11, UR7, R2, P1 ;  /* 0x000000070b027c25 */ /* 0x000fd000088e0402 */
.L_x_568:
[--C-:B------:R-:W-:Y:S01]  /*24d20*/  SHF.R.U64 R11, R2, UR9, R3.reuse ;  /* 0x00000009020b7c19 */ /* 0x100fe20008001203 */
[----:B------:R-:W-:Y:S01]  /*24d30*/  ULDC.64 UR6, c[0x0][0x620] ;  /* 0x0001880000067ab9 */ /* 0x000fe20000000a00 */
[----:B------:R-:W-:Y:S01]  /*24d40*/  SHF.R.U32.HI R2, RZ, UR9, R3 ;  /* 0x00000009ff027c19 */ /* 0x000fe20008011603 */
[----:B------:R-:W-:Y:S01]  /*24d50*/  IMAD.MOV.U32 R3, RZ, RZ, R17 ;  /* 0x000000ffff037224 */ /* 0x000fe200078e0011 */
[----:B------:R-:W-:Y:S01]  /*24d60*/  IADD3 R13, P0, RZ, -R11, RZ ;  /* 0x8000000bff0d7210 */ /* 0x000fe20007f1e0ff */
[----:B------:R-:W-:-:S04]  /*24d70*/  ULDC.64 UR8, c[0x0][0x640] ;  /* 0x0001900000087ab9 */ /* 0x000fc80000000a00 */
[----:B------:R-:W-:Y:S01]  /*24d80*/  IMAD.X R2, RZ, RZ, ~R2, P0 ;  /* 0x000000ffff027224 */ /* 0x000fe200000e0e02 */
[----:B------:R-:W-:-:S03]  /*24d90*/  ISETP.NE.U32.AND P0, PT, RZ, UR8, PT ;  /* 0x00000008ff007c0c */ /* 0x000fc6000bf05070 */
[----:B------:R-:W-:Y:S01]  /*24da0*/  IMAD R2, R2, UR6, RZ ;  /* 0x0000000602027c24 */ /* 0x000fe2000f8e02ff */
[----:B------:R-:W-:-:S03]  /*24db0*/  ISETP.NE.AND.EX P0, PT, RZ, UR9, PT, P0 ;  /* 0x00000009ff007c0c */ /* 0x000fc6000bf05300 */
[----:B------:R-:W-:Y:S02]  /*24dc0*/  IMAD R5, R13, UR7, R2 ;  /* 0x000000070d057c24 */ /* 0x000fe4000f8e0202 */
[----:B------:R-:W-:-:S04]  /*24dd0*/  IMAD.MOV.U32 R2, RZ, RZ, R15 ;  /* 0x000000ffff027224 */ /* 0x000fc800078e000f */
[----:B------:R-:W-:Y:S01]  /*24de0*/  IMAD.WIDE.U32 R2, R13, UR6, R2 ;  /* 0x000000060d027c25 */ /* 0x000fe2000f8e0002 */
[----:B------:R-:W-:-:S03]  /*24df0*/  ULDC UR6, c[0x0][0x618] ;  /* 0x0001860000067ab9 */ /* 0x000fc60000000800 */
[----:B------:R-:W-:-:S05]  /*24e00*/  IMAD.IADD R3, R3, 0x1, R5 ;  /* 0x0000000103037824 */ /* 0x000fca00078e0205 */
[--C-:B------:R-:W-:Y:S02]  /*24e10*/  SHF.R.U64 R12, R2, UR6, R3.reuse ;  /* 0x00000006020c7c19 */ /* 0x100fe40008001203 */
[----:B------:R-:W-:Y:S01]  /*24e20*/  SHF.R.U32.HI R3, RZ, UR6, R3 ;  /* 0x00000006ff037c19 */ /* 0x000fe20008011603 */
[----:B------:R-:W-:-:S03]  /*24e30*/  ULDC UR6, c[0x0][0x608] ;  /* 0x0001820000067ab9 */ /* 0x000fc60000000800 */
[--C-:B------:R-:W-:Y:S02]  /*24e40*/  SHF.R.U64 R13, R12, UR6, R3.reuse ;  /* 0x000000060c0d7c19 */ /* 0x100fe40008001203 */
[----:B------:R-:W-:Y:S01]  /*24e50*/  SHF.R.U32.HI R2, RZ, UR6, R3 ;  /* 0x00000006ff027c19 */ /* 0x000fe20008011603 */
[----:B------:R-:W-:-:S03]  /*24e60*/  ULDC UR6, c[0x0][0x658] ;  /* 0x0001960000067ab9 */ /* 0x000fc60000000800 */
[--C-:B------:R-:W-:Y:S02]  /*24e70*/  SHF.R.U64 R14, R13, UR6, R2.reuse ;  /* 0x000000060d0e7c19 */ /* 0x100fe40008001202 */
[----:B------:R-:W-:-:S03]  /*24e80*/  SHF.R.U32.HI R15, RZ, UR6, R2 ;  /* 0x00000006ff0f7c19 */ /* 0x000fc60008011602 */
[----:B------:R-:W-:Y:S02]  /*24e90*/  IMAD.MOV.U32 R2, RZ, RZ, R14 ;  /* 0x000000ffff027224 */ /* 0x000fe400078e000e */
        /* <DEDUP_REMOVED lines=12> */
.L_x_569:
[----:B------:R-:W-:Y:S01]  /*24f60*/  ULDC UR6, c[0x0][0x648] ;  /* 0x0001920000067ab9 */ /* 0x000fe20000000800 */
[----:B------:R-:W-:Y:S02]  /*24f70*/  LOP3.LUT R13, R13, UR18, RZ, 0xc0, !PT ;  /* 0x000000120d0d7c12 */ /* 0x000fe4000f8ec0ff */
[----:B------:R-:W-:Y:S01]  /*24f80*/  SHF.R.U64 R2, R2, UR6, R3 ;  /* 0x0000000602027c19 */ /* 0x000fe20008001203 */
[----:B------:R-:W-:-:S04]  /*24f90*/  ULDC UR6, c[0x0][0x638] ;  /* 0x00018e0000067ab9 */ /* 0x000fc80000000800 */
[----:B------:R-:W-:Y:S02]  /*24fa0*/  IMAD.MOV R3, RZ, RZ, -R2 ;  /* 0x000000ffff037224 */ /* 0x000fe400078e0a02 */
[----:B------:R-:W-:Y:S02]  /*24fb0*/  IMAD R4, R2, UR5, R13 ;  /* 0x0000000502047c24 */ /* 0x000fe4000f8e020d */
[----:B------:R-:W-:Y:S01]  /*24fc0*/  IMAD R14, R3, UR6, R14 ;  /* 0x00000006030e7c24 */ /* 0x000fe2000f8e020e */
[----:B------:R-:W-:Y:S01]  /*24fd0*/  ULDC UR6, c[0x0][0x610] ;  /* 0x0001840000067ab9 */ /* 0x000fe20000000800 */
[----:B------:R-:W-:Y:S01]  /*24fe0*/  LOP3.LUT R3, R12, UR4, RZ, 0xc0, !PT ;  /* 0x000000040c037c12 */ /* 0x000fe2000f8ec0ff */
[----:B------:R-:W-:Y:S01]  /*24ff0*/  IMAD R9, R4, UR6, R9 ;  /* 0x0000000604097c24 */ /* 0x000fe2000f8e0209 */
[----:B------:R-:W-:Y:S01]  /*25000*/  ULDC UR6, c[0x0][0x600] ;  /* 0x0001800000067ab9 */ /* 0x000fe20000000800 */
[----:B------:R-:W-:Y:S02]  /*25010*/  IMAD.MOV.U32 R2, RZ, RZ, 0x1 ;  /* 0x00000001ff027424 */ /* 0x000fe400078e00ff */
[----:B------:R-:W-:-:S05]  /*25020*/  IMAD R14, R14, UR6, R3 ;  /* 0x000000060e0e7c24 */ /* 0x000fca000f8e0203 */
[----:B------:R-:W-:Y:S02]  /*25030*/  SEL R4, R14, R9, !P4 ;  /* 0x000000090e047207 */ /* 0x000fe40006000000 */
[----:B------:R-:W-:-:S07]  /*25040*/  SEL R12, R9, R14, !P4 ;  /* 0x0000000e090c7207 */ /* 0x000fce0006000000 */
.L_x_567:
[----:B------:R-:W-:Y:S05]  /*25050*/  BSYNC B1 ;  /* 0x0000000000017941 */ /* 0x000fea0003800000 */
.L_x_566:
[----:B------:R-:W-:-:S13]  /*25060*/  LOP3.LUT P0, RZ, R2, 0xff, RZ, 0xc0, !PT ;  /* 0x000000ff02ff7812 */ /* 0x000fda000780c0ff */
[----:B------:R-:W-:Y:S05]  /*25070*/  @P0 BRA `(.L_x_570) ;  /* 0xfffffff400200947 */ /* 0x000fea000383ffff */
[----:B------:R-:W-:Y:S05]  /*25080*/  BSYNC B0 ;  /* 0x0000000000007941 */ /* 0x000fea0003800000 */
.L_x_559:
[----:B------:R-:W-:-:S03]  /*25090*/  UMOV UR6, 0xffffffff ;  /* 0xffffffff00067882 */ /* 0x000fc60000000000 */
[----:B------:R-:W-:Y:S05]  /*250a0*/  BRA.DIV UR6, `(.L_x_571) ;  /* 0x0000000606947947 */ /* 0x000fea000b800000 */
[----:B------:R-:W-:-:S13]  /*250b0*/  ELECT P0, URZ, PT ;  /* 0x00000000003f782f */ /* 0x000fda0003800000 */
.L_x_588:
[----:B------:R-:W-:Y:S04]  /*250c0*/  BSSY B0, `(.L_x_572) ;  /* 0x0000047000007945 */ /* 0x000fe80003800000 */
[----:B------:R-:W-:Y:S05]  /*250d0*/  @!P0 BRA `(.L_x_573) ;  /* 0x0000000400148947 */ /* 0x000fea0003800000 */
[----:B------:R-:W-:-:S04]  /*250e0*/  ULOP3.LUT UR6, UR13, 0x2, URZ, 0xfc, !UPT ;  /* 0x000000020d067892 */ /* 0x000fc8000f8efc3f */
[----:B------:R-:W-:-:S06]  /*250f0*/  UISETP.NE.AND UP0, UPT, UR6, 0x3, UPT ;  /* 0x000000030600788c */ /* 0x000fcc000bf05270 */
[----:B------:R-:W-:-:S13]  /*25100*/  PLOP3.LUT P0, PT, PT, PT, UP0, 0x80, 0x0 ;  /* 0x000000000000781c */ /* 0x000fda0003f0f008 */
[----:B------:R-:W-:Y:S05]  /*25110*/  @!P0 BRA `(.L_x_574) ;  /* 0x0000000000048947 */ /* 0x000fea0003800000 */
[----:B------:R-:W-:Y:S01]  /*25120*/  BPT.TRAP 0x1 ;  /* 0x000000040000795c */ /* 0x000fe20000300000 */
.L_x_574:
[----:B------:R-:W0:Y:S01]  /*25130*/  S2R R3, SR_CgaCtaId ;  /* 0x0000000000037919 */ /* 0x000e220000008800 */
[----:B------:R-:W-:-:S04]  /*25140*/  MOV R2, 0x400 ;  /* 0x0000040000027802 */ /* 0x000fc80000000f00 */
[----:B0-----:R-:W-:Y:S02]  /*25150*/  LEA R3, R3, R2, 0x18 ;  /* 0x0000000203037211 */ /* 0x001fe400078ec0ff */
[----:B------:R-:W-:-:S03]  /*25160*/  SHF.L.U32 R2, R0, 0x1f, RZ ;  /* 0x0000001f00027819 */ /* 0x000fc600000006ff */
[----:B------:R-:W-:-:S04]  /*25170*/  VIADD R3, R3, 0x38 ;  /* 0x0000003803037836 */ /* 0x000fc80000000000 */
[----:B------:R-:W-:-:S04]  /*25180*/  IMAD R5, R8, 0x8, R3 ;  /* 0x0000000808057824 */ /* 0x000fc800078e0203 */
[----:B------:R-:W0:Y:S02]  /*25190*/  SYNCS.PHASECHK.TRANS64.TRYWAIT P0, [R5+URZ], R2 ;  /* 0x00000002050075a7 */ /* 0x000e24000800017f */
[----:B0-----:R-:W-:Y:S05]  /*251a0*/  @!P0 BRA `(.L_x_575) ;  /* 0x0000000400748947 */ /* 0x001fea0003800000 */
.L_x_589:
[----:B------:R-:W-:-:S05]  /*251b0*/  VIADD R8, R8, 0x1 ;  /* 0x0000000108087836 */ /* 0x000fca0000000000 */
[----:B------:R-:W-:-:S04]  /*251c0*/  ISETP.NE.AND P0, PT, R8, 0x7, PT ;  /* 0x000000070800780c */ /* 0x000fc80003f05270 */
[----:B0-----:R-:W-:Y:S02]  /*251d0*/  SEL R5, RZ, 0x1, P0 ;  /* 0x00000001ff057807 */ /* 0x001fe40000000000 */
[----:B------:R-:W-:Y:S02]  /*251e0*/  SEL R8, R8, RZ, P0 ;  /* 0x000000ff08087207 */ /* 0x000fe40000000000 */
[----:B------:R-:W-:-:S03]  /*251f0*/  LOP3.LUT R5, R0, R5, RZ, 0x3c, !PT ;  /* 0x0000000500057212 */ /* 0x000fc600078e3cff */
[----:B------:R-:W-:Y:S01]  /*25200*/  IMAD R7, R8, 0x8, R3 ;  /* 0x0000000808077824 */ /* 0x000fe200078e0203 */
[----:B------:R-:W-:-:S04]  /*25210*/  SHF.L.U32 R0, R5, 0x1f, RZ ;  /* 0x0000001f05007819 */ /* 0x000fc800000006ff */
[----:B------:R-:W0:Y:S02]  /*25220*/  SYNCS.PHASECHK.TRANS64.TRYWAIT P0, [R7+URZ], R0 ;  /* 0x00000000070075a7 */ /* 0x000e24000800017f */
[----:B0-----:R-:W-:Y:S05]  /*25230*/  @!P0 BRA `(.L_x_576) ;  /* 0x0000000400648947 */ /* 0x001fea0003800000 */
.L_x_590:
[----:B0-----:R-:W-:-:S05]  /*25240*/  VIADD R0, R8, 0x1 ;  /* 0x0000000108007836 */ /* 0x001fca0000000000 */
[----:B------:R-:W-:-:S04]  /*25250*/  ISETP.NE.AND P0, PT, R0, 0x7, PT ;  /* 0x000000070000780c */ /* 0x000fc80003f05270 */
[----:B------:R-:W-:Y:S02]  /*25260*/  SEL R2, RZ, 0x1, P0 ;  /* 0x00000001ff027807 */ /* 0x000fe40000000000 */
[----:B------:R-:W-:Y:S02]  /*25270*/  SEL R4, R0, RZ, P0 ;  /* 0x000000ff00047207 */ /* 0x000fe40000000000 */
[----:B------:R-:W-:-:S03]  /*25280*/  LOP3.LUT R5, R5, R2, RZ, 0x3c, !PT ;  /* 0x0000000205057212 */ /* 0x000fc600078e3cff */
[----:B------:R-:W-:Y:S01]  /*25290*/  IMAD R7, R4, 0x8, R3 ;  /* 0x0000000804077824 */ /* 0x000fe200078e0203 */
[----:B------:R-:W-:-:S04]  /*252a0*/  SHF.L.U32 R0, R5, 0x1f, RZ ;  /* 0x0000001f05007819 */ /* 0x000fc800000006ff */
[----:B------:R-:W0:Y:S02]  /*252b0*/  SYNCS.PHASECHK.TRANS64.TRYWAIT P0, [R7+URZ], R0 ;  /* 0x00000000070075a7 */ /* 0x000e24000800017f */
[----:B0-----:R-:W-:Y:S05]  /*252c0*/  @!P0 BRA `(.L_x_577) ;  /* 0x0000000400548947 */ /* 0x001fea0003800000 */
.L_x_591:
        /* <DEDUP_REMOVED lines=9> */
.L_x_592:
        /* <DEDUP_REMOVED lines=9> */
.L_x_593:
        /* <DEDUP_REMOVED lines=9> */
.L_x_594:
[----:B0-----:R-:W-:-:S05]  /*25480*/  VIADD R0, R4, 0x1 ;  /* 0x0000000104007836 */ /* 0x001fca0000000000 */
[----:B------:R-:W-:-:S04]  /*25490*/  ISETP.NE.AND P0, PT, R0, 0x7, PT ;  /* 0x000000070000780c */ /* 0x000fc80003f05270 */
[----:B------:R-:W-:Y:S02]  /*254a0*/  SEL R2, RZ, 0x1, P0 ;  /* 0x00000001ff027807 */ /* 0x000fe40000000000 */
[----:B------:R-:W-:Y:S02]  /*254b0*/  SEL R0, R0, RZ, P0 ;  /* 0x000000ff00007207 */ /* 0x000fe40000000000 */
[----:B------:R-:W-:-:S03]  /*254c0*/  LOP3.LUT R2, R5, R2, RZ, 0x3c, !PT ;  /* 0x0000000205027212 */ /* 0x000fc600078e3cff */
[----:B------:R-:W-:Y:S01]  /*254d0*/  IMAD R3, R0, 0x8, R3 ;  /* 0x0000000800037824 */ /* 0x000fe200078e0203 */
[----:B------:R-:W-:-:S07]  /*254e0*/  SHF.L.U32 R0, R2, 0x1f, RZ ;  /* 0x0000001f02007819 */ /* 0x000fce00000006ff */
.L_x_581:
[----:B0-----:R0:W1:Y:S02]  /*254f0*/  SYNCS.PHASECHK.TRANS64.TRYWAIT P0, [R3+URZ], R0 ;  /* 0x00000000030075a7 */ /* 0x001064000800017f */
[----:B-1----:R-:W-:Y:S05]  /*25500*/  @!P0 NANOSLEEP.SYNCS 0x989680 ;  /* 0x009896800000895d */ /* 0x002fea0003900000 */
[----:B------:R-:W1:Y:S02]  /*25510*/  @!P0 SYNCS.PHASECHK.TRANS64 P0, [R3+URZ], R0 ;  /* 0x00000000030085a7 */ /* 0x000e64000800007f */
[----:B-1----:R-:W-:Y:S05]  /*25520*/  @!P0 BRA `(.L_x_581) ;  /* 0xfffffffc00f08947 */ /* 0x002fea000383ffff */
.L_x_573:
[----:B------:R-:W-:Y:S05]  /*25530*/  BSYNC B0 ;  /* 0x0000000000007941 */ /* 0x000fea0003800000 */
.L_x_572:
[----:B------:R-:W-:Y:S05]  /*25540*/  EXIT ;  /* 0x000000000000794d */ /* 0x000fea0003800000 */
.L_x_21:
[----:B--2---:R-:W-:-:S04]  /*25550*/  IMAD.U32 R3, RZ, RZ, UR6 ;  /* 0x00000006ff037e24 */ /* 0x004fc8000f8e00ff */
[----:B------:R2:W3:Y:S03]  /*25560*/  SYNCS.PHASECHK.TRANS64.TRYWAIT P1, [R3+URZ], R0 ;  /* 0x00000000030075a7 */ /* 0x0004e6000802017f */
[----:B---3--:R-:W-:Y:S05]  /*25570*/  @!P1 NANOSLEEP.SYNCS 0x989680 ;  /* 0x009896800000995d */ /* 0x008fea0003900000 */
[----:B------:R-:W3:Y:S02]  /*25580*/  @!P1 SYNCS.PHASECHK.TRANS64 P1, [R3+URZ], R0 ;  /* 0x00000000030095a7 */ /* 0x000ee4000802007f */
[----:B---3--:R-:W-:Y:S05]  /*25590*/  @!P1 BRA `(.L_x_21) ;  /* 0xfffffffc00ec9947 */ /* 0x008fea000383ffff */
[----:B------:R-:W-:Y:S05]  /*255a0*/  BRA `(.L_x_20) ;  /* 0xfffffdd800047947 */ /* 0x000fea000383ffff */
.L_x_27:
[----:B-----5:R2:W-:Y:S02]  /*255b0*/  STL [R1+0x470], R0 ;  /* 0x0004700001007387 */ /* 0x0205e40000100800 */
[----:B--2---:R-:W-:-:S04]  /*255c0*/  IMAD.U32 R0, RZ, RZ, UR16 ;  /* 0x00000010ff007e24 */ /* 0x004fc8000f8e00ff */
[----:B------:R2:W3:Y:S03]  /*255d0*/  SYNCS.PHASECHK.TRANS64.TRYWAIT P1, [R0+URZ], R2 ;  /* 0x00000002000075a7 */ /* 0x0004e6000802017f */
[----:B---3--:R-:W-:Y:S05]  /*255e0*/  @!P1 NANOSLEEP.SYNCS 0x989680 ;  /* 0x009896800000995d */ /* 0x008fea0003900000 */
[----:B------:R2:W3:Y:S02]  /*255f0*/  @!P1 SYNCS.PHASECHK.TRANS64 P1, [R0+URZ], R2 ;  /* 0x00000002000095a7 */ /* 0x0004e4000802007f */
[----:B--2---:R2:W5:Y:S02]  /*25600*/  LDL.LU R0, [R1+0x470] ;  /* 0x0004700001007983 */ /* 0x0045640000300800 */
[----:B--23--:R-:W-:Y:S05]  /*25610*/  @!P1 BRA `(.L_x_27) ;  /* 0xfffffffc00e49947 */ /* 0x00cfea000383ffff */
[----:B------:R-:W-:Y:S05]  /*25620*/  BRA `(.L_x_26) ;  /* 0xfffffe1800d07947 */ /* 0x000fea000383ffff */
.L_x_560:
[----:B------:R-:W-:Y:S01]  /*25630*/  BSSY B1, `(.L_x_582) ;  /* 0x0000006000017945 */ /* 0x000fe20003800000 */
[----:B------:R-:W-:-:S07]  /*25640*/  IMAD.MOV.U32 R2, RZ, RZ, -0x1 ;  /* 0xffffffffff027424 */ /* 0x000fce00078e00ff */
[----:B------:R-:W-:Y:S05]  /*25650*/  WARPSYNC.COLLECTIVE R2, `(.L_x_583) ;  /* 0x00000000020c7348 */ /* 0x000fea0003c00000 */
[----:B------:R-:W-:Y:S02]  /*25660*/  ELECT P0, UR62, PT ;  /* 0x00000000003e782f */ /* 0x000fe40003800000 */
[----:B------:R-:W-:Y:S01]  /*25670*/  MOV R2, UR62 ;  /* 0x0000003e00027c02 */ /* 0x000fe20008000f00 */
[----:B------:R-:W-:Y:S10]  /*25680*/  ENDCOLLECTIVE ;  /* 0x000000000000791b */ /* 0x000ff40003800000 */
.L_x_583:
[----:B------:R-:W-:Y:S05]  /*25690*/  BSYNC B1 ;  /* 0x0000000000017941 */ /* 0x000fea0003800000 */
.L_x_582:
[----:B------:R-:W-:Y:S05]  /*256a0*/  BRA `(.L_x_584) ;  /* 0xffffffec00a07947 */ /* 0x000fea000383ffff */
.L_x_563:
[----:B0-----:R0:W1:Y:S02]  /*256b0*/  SYNCS.PHASECHK.TRANS64.TRYWAIT P0, [R18+URZ+0x38], R13 ;  /* 0x0000380d120075a7 */ /* 0x001064000800017f */
[----:B-1----:R-:W-:Y:S05]  /*256c0*/  @!P0 NANOSLEEP.SYNCS 0x989680 ;  /* 0x009896800000895d */ /* 0x002fea0003900000 */
[----:B------:R-:W1:Y:S02]  /*256d0*/  @!P0 SYNCS.PHASECHK.TRANS64 P0, [R18+URZ+0x38], R13 ;  /* 0x0000380d120085a7 */ /* 0x000e64000800007f */
[----:B-1----:R-:W-:Y:S05]  /*256e0*/  @!P0 BRA `(.L_x_563) ;  /* 0xfffffffc00f08947 */ /* 0x002fea000383ffff */
[----:B------:R-:W-:Y:S05]  /*256f0*/  BRA `(.L_x_585) ;  /* 0xffffffec00d87947 */ /* 0x000fea000383ffff */
.L_x_571:
[----:B------:R-:W-:Y:S01]  /*25700*/  BSSY B0, `(.L_x_586) ;  /* 0x0000006000007945 */ /* 0x000fe20003800000 */
[----:B------:R-:W-:-:S07]  /*25710*/  IMAD.MOV.U32 R2, RZ, RZ, -0x1 ;  /* 0xffffffffff027424 */ /* 0x000fce00078e00ff */
[----:B------:R-:W-:Y:S05]  /*25720*/  WARPSYNC.COLLECTIVE R2, `(.L_x_587) ;  /* 0x00000000020c7348 */ /* 0x000fea0003c00000 */
[----:B------:R-:W-:Y:S02]  /*25730*/  ELECT P0, UR62, PT ;  /* 0x00000000003e782f */ /* 0x000fe40003800000 */
[----:B------:R-:W-:Y:S01]  /*25740*/  MOV R2, UR62 ;  /* 0x0000003e00027c02 */ /* 0x000fe20008000f00 */
[----:B------:R-:W-:Y:S10]  /*25750*/  ENDCOLLECTIVE ;  /* 0x000000000000791b */ /* 0x000ff40003800000 */
.L_x_587:
[----:B------:R-:W-:Y:S05]  /*25760*/  BSYNC B0 ;  /* 0x0000000000007941 */ /* 0x000fea0003800000 */
.L_x_586:
[----:B------:R-:W-:Y:S05]  /*25770*/  BRA `(.L_x_588) ;  /* 0xfffffff800507947 */ /* 0x000fea000383ffff */
.L_x_575:
[----:B0-----:R0:W1:Y:S02]  /*25780*/  SYNCS.PHASECHK.TRANS64.TRYWAIT P0, [R5+URZ], R2 ;  /* 0x00000002050075a7 */ /* 0x001064000800017f */
[----:B-1----:R-:W-:Y:S05]  /*25790*/  @!P0 NANOSLEEP.SYNCS 0x989680 ;  /* 0x009896800000895d */ /* 0x002fea0003900000 */
[----:B------:R-:W1:Y:S02]  /*257a0*/  @!P0 SYNCS.PHASECHK.TRANS64 P0, [R5+URZ], R2 ;  /* 0x00000002050085a7 */ /* 0x000e64000800007f */
[----:B-1----:R-:W-:Y:S05]  /*257b0*/  @!P0 BRA `(.L_x_575) ;  /* 0xfffffffc00f08947 */ /* 0x002fea000383ffff */
[----:B------:R-:W-:Y:S05]  /*257c0*/  BRA `(.L_x_589) ;  /* 0xfffffff800787947 */ /* 0x000fea000383ffff */
.L_x_576:
[----:B0-----:R0:W1:Y:S02]  /*257d0*/  SYNCS.PHASECHK.TRANS64.TRYWAIT P0, [R7+URZ], R0 ;  /* 0x00000000070075a7 */ /* 0x001064000800017f */
[----:B-1----:R-:W-:Y:S05]  /*257e0*/  @!P0 NANOSLEEP.SYNCS 0x989680 ;  /* 0x009896800000895d */ /* 0x002fea0003900000 */
[----:B------:R-:W1:Y:S02]  /*257f0*/  @!P0 SYNCS.PHASECHK.TRANS64 P0, [R7+URZ], R0 ;  /* 0x00000000070085a7 */ /* 0x000e64000800007f */
[----:B-1----:R-:W-:Y:S05]  /*25800*/  @!P0 BRA `(.L_x_576) ;  /* 0xfffffffc00f08947 */ /* 0x002fea000383ffff */
[----:B------:R-:W-:Y:S05]  /*25810*/  BRA `(.L_x_590) ;  /* 0xfffffff800887947 */ /* 0x000fea000383ffff */
.L_x_577:
[----:B0-----:R0:W1:Y:S02]  /*25820*/  SYNCS.PHASECHK.TRANS64.TRYWAIT P0, [R7+URZ], R0 ;  /* 0x00000000070075a7 */ /* 0x001064000800017f */
[----:B-1----:R-:W-:Y:S05]  /*25830*/  @!P0 NANOSLEEP.SYNCS 0x989680 ;  /* 0x009896800000895d */ /* 0x002fea0003900000 */
[----:B------:R-:W1:Y:S02]  /*25840*/  @!P0 SYNCS.PHASECHK.TRANS64 P0, [R7+URZ], R0 ;  /* 0x00000000070085a7 */ /* 0x000e64000800007f */
[----:B-1----:R-:W-:Y:S05]  /*25850*/  @!P0 BRA `(.L_x_577) ;  /* 0xfffffffc00f08947 */ /* 0x002fea000383ffff */
[----:B------:R-:W-:Y:S05]  /*25860*/  BRA `(.L_x_591) ;  /* 0xfffffff800987947 */ /* 0x000fea000383ffff */
.L_x_578:
[----:B0-----:R0:W1:Y:S02]  /*25870*/  SYNCS.PHASECHK.TRANS64.TRYWAIT P0, [R7+URZ], R0 ;  /* 0x00000000070075a7 */ /* 0x001064000800017f */
[----:B-1----:R-:W-:Y:S05]  /*25880*/  @!P0 NANOSLEEP.SYNCS 0x989680 ;  /* 0x009896800000895d */ /* 0x002fea0003900000 */
[----:B------:R-:W1:Y:S02]  /*25890*/  @!P0 SYNCS.PHASECHK.TRANS64 P0, [R7+URZ], R0 ;  /* 0x00000000070085a7 */ /* 0x000e64000800007f */
[----:B-1----:R-:W-:Y:S05]  /*258a0*/  @!P0 BRA `(.L_x_578) ;  /* 0xfffffffc00f08947 */ /* 0x002fea000383ffff */
[----:B------:R-:W-:Y:S05]  /*258b0*/  BRA `(.L_x_592) ;  /* 0xfffffff800a87947 */ /* 0x000fea000383ffff */
.L_x_579:
[----:B0-----:R0:W1:Y:S02]  /*258c0*/  SYNCS.PHASECHK.TRANS64.TRYWAIT P0, [R7+URZ], R0 ;  /* 0x00000000070075a7 */ /* 0x001064000800017f */
[----:B-1----:R-:W-:Y:S05]  /*258d0*/  @!P0 NANOSLEEP.SYNCS 0x989680 ;  /* 0x009896800000895d */ /* 0x002fea0003900000 */
[----:B------:R-:W1:Y:S02]  /*258e0*/  @!P0 SYNCS.PHASECHK.TRANS64 P0, [R7+URZ], R0 ;  /* 0x00000000070085a7 */ /* 0x000e64000800007f */
[----:B-1----:R-:W-:Y:S05]  /*258f0*/  @!P0 BRA `(.L_x_579) ;  /* 0xfffffffc00f08947 */ /* 0x002fea000383ffff */
[----:B------:R-:W-:Y:S05]  /*25900*/  BRA `(.L_x_593) ;  /* 0xfffffff800b87947 */ /* 0x000fea000383ffff */
.L_x_580:
[----:B0-----:R0:W1:Y:S02]  /*25910*/  SYNCS.PHASECHK.TRANS64.TRYWAIT P0, [R7+URZ], R0 ;  /* 0x00000000070075a7 */ /* 0x001064000800017f */
[----:B-1----:R-:W-:Y:S05]  /*25920*/  @!P0 NANOSLEEP.SYNCS 0x989680 ;  /* 0x009896800000895d */ /* 0x002fea0003900000 */
[----:B------:R-:W1:Y:S02]  /*25930*/  @!P0 SYNCS.PHASECHK.TRANS64 P0, [R7+URZ], R0 ;  /* 0x00000000070085a7 */ /* 0x000e64000800007f */
[----:B-1----:R-:W-:Y:S05]  /*25940*/  @!P0 BRA `(.L_x_580) ;  /* 0xfffffffc00f08947 */ /* 0x002fea000383ffff */
[----:B------:R-:W-:Y:S05]  /*25950*/  BRA `(.L_x_594) ;  /* 0xfffffff800c87947 */ /* 0x000fea000383ffff */
.L_x_595:
[----:B------:R-:W-:-:S00]  /*25960*/  BRA `(.L_x_595) ;  /* 0xfffffffc00fc7947 */ /* 0x000fc0000383ffff */
[----:B------:R-:W-:-:S00]  /*25970*/  NOP ;  /* 0x0000000000007918 */ /* 0x000fc00000000000 */
        /* <DEDUP_REMOVED lines=8> */
.L_x_596:


//--------------------- .nv.shared._ZN7cutlass13device_kernelINS_4gemm6kernel13GemmUniversalIN4cute5tupleIJiiiiEEENS1_10collective13CollectiveMmaINS1_37MainloopSm90TmaGmmaWarpSpecializedFP8ILi7ENS5_IJNS4_1CILi1EEENSA_ILi2EEESB_EEENS1_35KernelTmaWarpSpecializedCooperativeEEENS5_IJNSA_ILi256EEESG_NSA_ILi64EEEEEENS_12float_e4m3_tENS5_IJlSB_lEEESJ_SK_NS4_8TiledMMAINS4_8MMA_AtomIJNS4_4SM904GMMA31MMA_64x256x32_F32E4M3E4M3_SS_TNILNSO_7ScaleInE1ELSQ_1EEEEEENS4_6LayoutINS5_IJSC_SB_SB_EEENS5_IJSB_NSA_ILi0EEESV_EEEEENS5_IJNS4_10UnderscoreESY_SY_EEEEENS4_23SM90_TMA_LOAD_MULTICASTENS4_14ComposedLayoutINS4_7SwizzleILi2ELi4ELi3EEENS4_18smem_ptr_flag_bitsILi8EEENST_INS5_IJNSA_ILi8EEESH_EEENS5_IJSH_SB_EEEEEEEvNS4_8identityENS4_13SM90_TMA_LOADES1B_vS1C_EENS_8epilogue10collective6detail29Sm90TmaWarpSpecializedAdapterINS1G_15DefaultEpilogueISJ_SK_SK_NS1F_6thread17LinearCombinationISJ_Li1EffLNS1K_9ScaleType4KindE0ELNS_15FloatRoundStyleE2ESJ_EENS1_15EpilogueDefaultEEEEEvvEEEEvNT_6ParamsE --------------------------
	.section	.nv.shared._ZN7cutlass13device_kernelINS_4gemm6kernel13GemmUniversalIN4cute5tupleIJiiiiEEENS1_10collective13CollectiveMmaINS1_37MainloopSm90TmaGmmaWarpSpecializedFP8ILi7ENS5_IJNS4_1CILi1EEENSA_ILi2EEESB_EEENS1_35KernelTmaWarpSpecializedCooperativeEEENS5_IJNSA_ILi256EEESG_NSA_ILi64EEEEEENS_12float_e4m3_tENS5_IJlSB_lEEESJ_SK_NS4_8TiledMMAINS4_8MMA_AtomIJNS4_4SM904GMMA31MMA_64x256x32_F32E4M3E4M3_SS_TNILNSO_7ScaleInE1ELSQ_1EEEEEENS4_6LayoutINS5_IJSC_SB_SB_EEENS5_IJSB_NSA_ILi0EEESV_EEEEENS5_IJNS4_10UnderscoreESY_SY_EEEEENS4_23SM90_TMA_LOAD_MULTICASTENS4_14ComposedLayoutINS4_7SwizzleILi2ELi4ELi3EEENS4_18smem_ptr_flag_bitsILi8EEENST_INS5_IJNSA_ILi8EEESH_EEENS5_IJSH_SB_EEEEEEEvNS4_8identityENS4_13SM90_TMA_LOADES1B_vS1C_EENS_8epilogue10collective6detail29Sm90TmaWarpSpecializedAdapterINS1G_15DefaultEpilogueISJ_SK_SK_NS1F_6thread17LinearCombinationISJ_Li1EffLNS1K_9ScaleType4KindE0ELNS_15FloatRoundStyleE2ESJ_EENS1_15EpilogueDefaultEEEEEvvEEEEvNT_6ParamsE,"aw",@nobits
	.sectionflags	@""
	.align	16
	.zero		1024


//--------------------- .nv.shared.reserved.0     --------------------------
	.section	.nv.shared.reserved.0,"aw",@nobits
	.weak		__nv_reservedSMEM_offset_0_alias
	.size		__nv_reservedSMEM_offset_0_alias, 0, 0
	.other		__nv_reservedSMEM_offset_0_alias,@"STO_CUDA_RESERVED_SHARED STV_DEFAULT"
__nv_reservedSMEM_offset_0_alias:
	.zero		0


//--------------------- .nv.global                --------------------------
	.section	.nv.global,"aw",@nobits
.nv.global:
	.type		_ZN39_INTERNAL_f163c4d4_4_k_cu_d7dc86df_42064cute1_E,@object
	.size		_ZN39_INTERNAL_f163c4d4_4_k_cu_d7dc86df_42064cute1_E,(_ZN39_INTERNAL_f163c4d4_4_k_cu_d7dc86df_42064cuda3std3__45__cpo6cbeginE - _ZN39_INTERNAL_f163c4d4_4_k_cu_d7dc86df_42064cute1_E)
_ZN39_INTERNAL_f163c4d4_4_k_cu_d7dc86df_42064cute1_E:
	.zero		1
	.type		_ZN39_INTERNAL_f163c4d4_4_k_cu_d7dc86df_42064cuda3std3__45__cpo6cbeginE,@object
	.size		_ZN39_INTERNAL_f163c4d4_4_k_cu_d7dc86df_42064cuda3std3__45__cpo6cbeginE,(_ZN39_INTERNAL_f163c4d4_4_k_cu_d7dc86df_42064cuda3std3__48in_placeE - _ZN39_INTERNAL_f163c4d4_4_k_cu_d7dc86df_42064cuda3std3__45__cpo6cbeginE)
_ZN39_INTERNAL_f163c4d4_4_k_cu_d7dc86df_42064cuda3std3__45__cpo6cbeginE:
	.zero		1
	.type		_ZN39_INTERNAL_f163c4d4_4_k_cu_d7dc86df_42064cuda3std3__48in_placeE,@object
	.size		_ZN39_INTERNAL_f163c4d4_4_k_cu_d7dc86df_42064cuda3std3__48in_placeE,(_ZN39_INTERNAL_f163c4d4_4_k_cu_d7dc86df_42064cuda3std6ranges3__45__cpo9iter_moveE - _ZN39_INTERNAL_f163c4d4_4_k_cu_d7dc86df_42064cuda3std3__48in_placeE)
_ZN39_INTERNAL_f163c4d4_4_k_cu_d7dc86df_42064cuda3std3__48in_placeE:
	.zero		1
	.type		_ZN39_INTERNAL_f163c4d4_4_k_cu_d7dc86df_42064cuda3std6ranges3__45__cpo9iter_moveE,@object
	.size		_ZN39_INTERNAL_f163c4d4_4_k_cu_d7dc86df_42064cuda3std6ranges3__45__cpo9iter_moveE,(_ZN39_INTERNAL_f163c4d4_4_k_cu_d7dc86df_42064cuda3std3__45__cpo5beginE - _ZN39_INTERNAL_f163c4d4_4_k_cu_d7dc86df_42064cuda3std6ranges3__45__cpo9iter_moveE)
_ZN39_INTERNAL_f163c4d4_4_k_cu_d7dc86df_42064cuda3std6ranges3__45__cpo9iter_moveE:
	.zero		1
	.type		_ZN39_INTERNAL_f163c4d4_4_k_cu_d7dc86df_42064cuda3std3__45__cpo5beginE,@object
	.size		_ZN39_INTERNAL_f163c4d4_4_k_cu_d7dc86df_42064cuda3std3__45__cpo5beginE,(_ZN39_INTERNAL_f163c4d4_4_k_cu_d7dc86df_42064cuda3std3__441_GLOBAL__N__f163c4d4_4_k_cu_d7dc86df_42066ignoreE - _ZN39_INTERNAL_f163c4d4_4_k_cu_d7dc86df_42064cuda3std3__45__cpo5beginE)
_ZN39_INTERNAL_f163c4d4_4_k_cu_d7dc86df_42064cuda3std3__45__cpo5beginE:
	.zero		1
	.type		_ZN39_INTERNAL_f163c4d4_4_k_cu_d7dc86df_42064cuda3std3__441_GLOBAL__N__f163c4d4_4_k_cu_d7dc86df_42066ignoreE,@object
	.size		_ZN39_INTERNAL_f163c4d4_4_k_cu_d7dc86df_42064cuda3std3__441_GLOBAL__N__f163c4d4_4_k_cu_d7dc86df_42066ignoreE,(_ZN39_INTERNAL_f163c4d4_4_k_cu_d7dc86df_42064cute7productE - _ZN39_INTERNAL_f163c4d4_4_k_cu_d7dc86df_42064cuda3std3__441_GLOBAL__N__f163c4d4_4_k_cu_d7dc86df_42066ignoreE)
_ZN39_INTERNAL_f163c4d4_4_k_cu_d7dc86df_42064cuda3std3__441_GLOBAL__N__f163c4d4_4_k_cu_d7dc86df_42066ignoreE:
	.zero		1
	.type		_ZN39_INTERNAL_f163c4d4_4_k_cu_d7dc86df_42064cute7productE,@object
	.size		_ZN39_INTERNAL_f163c4d4_4_k_cu_d7dc86df_42064cute7productE,(_ZN39_INTERNAL_f163c4d4_4_k_cu_d7dc86df_42064cuda3std3__45__cpo3endE - _ZN39_INTERNAL_f163c4d4_4_k_cu_d7dc86df_42064cute7productE)
_ZN39_INTERNAL_f163c4d4_4_k_cu_d7dc86df_42064cute7productE:
	.zero		1
	.type		_ZN39_INTERNAL_f163c4d4_4_k_cu_d7dc86df_42064cuda3std3__45__cpo3endE,@object
	.size		_ZN39_INTERNAL_f163c4d4_4_k_cu_d7dc86df_42064cuda3std3__45__cpo3endE,(_ZN39_INTERNAL_f163c4d4_4_k_cu_d7dc86df_42064cuda3std3__419piecewise_constructE - _ZN39_INTERNAL_f163c4d4_4_k_cu_d7dc86df_42064cuda3std3__45__cpo3endE)
_ZN39_INTERNAL_f163c4d4_4_k_cu_d7dc86df_42064cuda3std3__45__cpo3endE:
	.zero		1
	.type		_ZN39_INTERNAL_f163c4d4_4_k_cu_d7dc86df_42064cuda3std3__419piecewise_constructE,@object
	.size		_ZN39_INTERNAL_f163c4d4_4_k_cu_d7dc86df_42064cuda3std3__419piecewise_constructE,(_ZN39_INTERNAL_f163c4d4_4_k_cu_d7dc86df_42064cuda3std3__45__cpo4cendE - _ZN39_INTERNAL_f163c4d4_4_k_cu_d7dc86df_42064cuda3std3__419piecewise_constructE)
_ZN39_INTERNAL_f163c4d4_4_k_cu_d7dc86df_42064cuda3std3__419piecewise_constructE:
	.zero		1
	.type		_ZN39_INTERNAL_f163c4d4_4_k_cu_d7dc86df_42064cuda3std3__45__cpo4cendE,@object
	.size		_ZN39_INTERNAL_f163c4d4_4_k_cu_d7dc86df_42064cuda3std3__45__cpo4cendE,(_ZN39_INTERNAL_f163c4d4_4_k_cu_d7dc86df_42064cuda3std6ranges3__45__cpo4swapE - _ZN39_INTERNAL_f163c4d4_4_k_cu_d7dc86df_42064cuda3std3__45__cpo4cendE)
_ZN39_INTERNAL_f163c4d4_4_k_cu_d7dc86df_42064cuda3std3__45__cpo4cendE:
	.zero		1
	.type		_ZN39_INTERNAL_f163c4d4_4_k_cu_d7dc86df_42064cuda3std6ranges3__45__cpo4swapE,@object
	.size		_ZN39_INTERNAL_f163c4d4_4_k_cu_d7dc86df_42064cuda3std6ranges3__45__cpo4swapE,(.L_7 - _ZN39_INTERNAL_f163c4d4_4_k_cu_d7dc86df_42064cuda3std6ranges3__45__cpo4swapE)
_ZN39_INTERNAL_f163c4d4_4_k_cu_d7dc86df_42064cuda3std6ranges3__45__cpo4swapE:
	.zero		1
.L_7:


//--------------------- .nv.constant0._ZN7cutlass13device_kernelINS_4gemm6kernel13GemmUniversalIN4cute5tupleIJiiiiEEENS1_10collective13CollectiveMmaINS1_37MainloopSm90TmaGmmaWarpSpecializedFP8ILi7ENS5_IJNS4_1CILi1EEENSA_ILi2EEESB_EEENS1_35KernelTmaWarpSpecializedCooperativeEEENS5_IJNSA_ILi256EEESG_NSA_ILi64EEEEEENS_12float_e4m3_tENS5_IJlSB_lEEESJ_SK_NS4_8TiledMMAINS4_8MMA_AtomIJNS4_4SM904GMMA31MMA_64x256x32_F32E4M3E4M3_SS_TNILNSO_7ScaleInE1ELSQ_1EEEEEENS4_6LayoutINS5_IJSC_SB_SB_EEENS5_IJSB_NSA_ILi0EEESV_EEEEENS5_IJNS4_10UnderscoreESY_SY_EEEEENS4_23SM90_TMA_LOAD_MULTICASTENS4_14ComposedLayoutINS4_7SwizzleILi2ELi4ELi3EEENS4_18smem_ptr_flag_bitsILi8EEENST_INS5_IJNSA_ILi8EEESH_EEENS5_IJSH_SB_EEEEEEEvNS4_8identityENS4_13SM90_TMA_LOADES1B_vS1C_EENS_8epilogue10collective6detail29Sm90TmaWarpSpecializedAdapterINS1G_15DefaultEpilogueISJ_SK_SK_NS1F_6thread17LinearCombinationISJ_Li1EffLNS1K_9ScaleType4KindE0ELNS_15FloatRoundStyleE2ESJ_EENS1_15EpilogueDefaultEEEEEvvEEEEvNT_6ParamsE --------------------------
	.section	.nv.constant0._ZN7cutlass13device_kernelINS_4gemm6kernel13GemmUniversalIN4cute5tupleIJiiiiEEENS1_10collective13CollectiveMmaINS1_37MainloopSm90TmaGmmaWarpSpecializedFP8ILi7ENS5_IJNS4_1CILi1EEENSA_ILi2EEESB_EEENS1_35KernelTmaWarpSpecializedCooperativeEEENS5_IJNSA_ILi256EEESG_NSA_ILi64EEEEEENS_12float_e4m3_tENS5_IJlSB_lEEESJ_SK_NS4_8TiledMMAINS4_8MMA_AtomIJNS4_4SM904GMMA31MMA_64x256x32_F32E4M3E4M3_SS_TNILNSO_7ScaleInE1ELSQ_1EEEEEENS4_6LayoutINS5_IJSC_SB_SB_EEENS5_IJSB_NSA_ILi0EEESV_EEEEENS5_IJNS4_10UnderscoreESY_SY_EEEEENS4_23SM90_TMA_LOAD_MULTICASTENS4_14ComposedLayoutINS4_7SwizzleILi2ELi4ELi3EEENS4_18smem_ptr_flag_bitsILi8EEENST_INS5_IJNSA_ILi8EEESH_EEENS5_IJSH_SB_EEEEEEEvNS4_8identityENS4_13SM90_TMA_LOADES1B_vS1C_EENS_8epilogue10collective6detail29Sm90TmaWarpSpecializedAdapterINS1G_15DefaultEpilogueISJ_SK_SK_NS1F_6thread17LinearCombinationISJ_Li1EffLNS1K_9ScaleType4KindE0ELNS_15FloatRoundStyleE2ESJ_EENS1_15EpilogueDefaultEEEEEvvEEEEvNT_6ParamsE,"a",@progbits
	.sectionflags	@""
	.align	4
.nv.constant0._ZN7cutlass13device_kernelINS_4gemm6kernel13GemmUniversalIN4cute5tupleIJiiiiEEENS1_10collective13CollectiveMmaINS1_37MainloopSm90TmaGmmaWarpSpecializedFP8ILi7ENS5_IJNS4_1CILi1EEENSA_ILi2EEESB_EEENS1_35KernelTmaWarpSpecializedCooperativeEEENS5_IJNSA_ILi256EEESG_NSA_ILi64EEEEEENS_12float_e4m3_tENS5_IJlSB_lEEESJ_SK_NS4_8TiledMMAINS4_8MMA_AtomIJNS4_4SM904GMMA31MMA_64x256x32_F32E4M3E4M3_SS_TNILNSO_7ScaleInE1ELSQ_1EEEEEENS4_6LayoutINS5_IJSC_SB_SB_EEENS5_IJSB_NSA_ILi0EEESV_EEEEENS5_IJNS4_10UnderscoreESY_SY_EEEEENS4_23SM90_TMA_LOAD_MULTICASTENS4_14ComposedLayoutINS4_7SwizzleILi2ELi4ELi3EEENS4_18smem_ptr_flag_bitsILi8EEENST_INS5_IJNSA_ILi8EEESH_EEENS5_IJSH_SB_EEEEEEEvNS4_8identityENS4_13SM90_TMA_LOADES1B_vS1C_EENS_8epilogue10collective6detail29Sm90TmaWarpSpecializedAdapterINS1G_15DefaultEpilogueISJ_SK_SK_NS1F_6thread17LinearCombinationISJ_Li1EffLNS1K_9ScaleType4KindE0ELNS_15FloatRoundStyleE2ESJ_EENS1_15EpilogueDefaultEEEEEvvEEEEvNT_6ParamsE:
	.zero		1664


//--------------------- SYMBOLS --------------------------

	.type		.nv.reservedSmem.offset0,@object
	.size		.nv.reservedSmem.offset0,0x4
